	.target	sm_90a

	.elftype	@"ET_EXEC"


//--------------------- .note.nv.tkinfo           --------------------------
	.section	.note.nv.tkinfo,"",@"SHT_NOTE"
	.sectionflags	@"SHF_NOTE_NV_TKINFO"
	.tkinfo
        /*0018*/ 	.word	0x00000002
        /*0030*/ 	.string	""
        /*0030*/ 	.string	"ptxas"
        /*0030*/ 	.string	"Cuda compilation tools, release 13.0, V13.0.88"
        /*0030*/ 	.string	"Build cuda_13.0.r13.0/compiler.36424714_0"
        /*0030*/ 	.string	"-arch sm_90a -m 64 "



//--------------------- .note.nv.cuinfo           --------------------------
	.section	.note.nv.cuinfo,"",@"SHT_NOTE"
	.sectionflags	@"SHF_NOTE_NV_CUINFO"
        /*0018*/ 	.short	0x0002
        /*001a*/ 	.short	0x005a
        /*001c*/ 	.short	0x0082
	.zero		2


//--------------------- .nv.info                  --------------------------
	.section	.nv.info,"",@"SHT_CUDA_INFO"
	.align	4


	//----- nvinfo : EIATTR_REGCOUNT
	.align		4
        /*0000*/ 	.byte	0x04, 0x2f
        /*0002*/ 	.short	(.L_12 - .L_11)
	.align		4
.L_11:
        /*0004*/ 	.word	index@(_ZN7cutlass13device_kernelINS_4gemm6kernel13GemmUniversalIN4cute5tupleIJiiiiEEENS1_10collective13CollectiveMmaINS1_37MainloopSm90TmaGmmaWarpSpecializedFP8ILi5ENS5_IJNS4_1CILi2EEENSA_ILi1EEESC_EEENS1_35KernelTmaWarpSpecializedCooperativeEEENS5_IJNSA_ILi256EEENSA_ILi128EEENSA_ILi64EEEEEENS_12float_e4m3_tENS5_IJlSC_lEEESK_SL_NS4_8TiledMMAINS4_8MMA_AtomIJNS4_4SM904GMMA31MMA_64x128x32_F32E4M3E4M3_SS_TNILNSP_7ScaleInE1ELSR_1EEEEEENS4_6LayoutISD_NS5_IJSC_NSA_ILi0EEESV_EEEEENS5_IJNS4_10UnderscoreESY_SY_EEEEENS4_13SM90_TMA_LOADENS4_14ComposedLayoutINS4_7SwizzleILi2ELi4ELi3EEENS4_18smem_ptr_flag_bitsILi8EEENSU_INS5_IJNSA_ILi8EEESI_EEENS5_IJSI_SC_EEEEEEEvNS4_8identityENS4_23SM90_TMA_LOAD_MULTICASTES1B_vS1C_EENS_8epilogue10collective6detail29Sm90TmaWarpSpecializedAdapterINS1G_15DefaultEpilogueISK_SL_SL_NS1F_6thread17LinearCombinationISK_Li1EffLNS1K_9ScaleType4KindE0ELNS_15FloatRoundStyleE2ESK_EENS1_15EpilogueDefaultEEEEEvvEEEEvNT_6ParamsE)
        /*0008*/ 	.word	0x000000a8


	//----- nvinfo : EIATTR_FRAME_SIZE
	.align		4
.L_12:
        /*000c*/ 	.byte	0x04, 0x11
        /*000e*/ 	.short	(.L_14 - .L_13)
	.align		4
.L_13:
        /*0010*/ 	.word	index@(_ZN7cutlass13device_kernelINS_4gemm6kernel13GemmUniversalIN4cute5tupleIJiiiiEEENS1_10collective13CollectiveMmaINS1_37MainloopSm90TmaGmmaWarpSpecializedFP8ILi5ENS5_IJNS4_1CILi2EEENSA_ILi1EEESC_EEENS1_35KernelTmaWarpSpecializedCooperativeEEENS5_IJNSA_ILi256EEENSA_ILi128EEENSA_ILi64EEEEEENS_12float_e4m3_tENS5_IJlSC_lEEESK_SL_NS4_8TiledMMAINS4_8MMA_AtomIJNS4_4SM904GMMA31MMA_64x128x32_F32E4M3E4M3_SS_TNILNSP_7ScaleInE1ELSR_1EEEEEENS4_6LayoutISD_NS5_IJSC_NSA_ILi0EEESV_EEEEENS5_IJNS4_10UnderscoreESY_SY_EEEEENS4_13SM90_TMA_LOADENS4_14ComposedLayoutINS4_7SwizzleILi2ELi4ELi3EEENS4_18smem_ptr_flag_bitsILi8EEENSU_INS5_IJNSA_ILi8EEESI_EEENS5_IJSI_SC_EEEEEEEvNS4_8identityENS4_23SM90_TMA_LOAD_MULTICASTES1B_vS1C_EENS_8epilogue10collective6detail29Sm90TmaWarpSpecializedAdapterINS1G_15DefaultEpilogueISK_SL_SL_NS1F_6thread17LinearCombinationISK_Li1EffLNS1K_9ScaleType4KindE0ELNS_15FloatRoundStyleE2ESK_EENS1_15EpilogueDefaultEEEEEvvEEEEvNT_6ParamsE)
        /*0014*/ 	.word	0x00000108


	//----- nvinfo : EIATTR_MIN_STACK_SIZE
	.align		4
.L_14:
        /*0018*/ 	.byte	0x04, 0x12
        /*001a*/ 	.short	(.L_16 - .L_15)
	.align		4
.L_15:
        /*001c*/ 	.word	index@(_ZN7cutlass13device_kernelINS_4gemm6kernel13GemmUniversalIN4cute5tupleIJiiiiEEENS1_10collective13CollectiveMmaINS1_37MainloopSm90TmaGmmaWarpSpecializedFP8ILi5ENS5_IJNS4_1CILi2EEENSA_ILi1EEESC_EEENS1_35KernelTmaWarpSpecializedCooperativeEEENS5_IJNSA_ILi256EEENSA_ILi128EEENSA_ILi64EEEEEENS_12float_e4m3_tENS5_IJlSC_lEEESK_SL_NS4_8TiledMMAINS4_8MMA_AtomIJNS4_4SM904GMMA31MMA_64x128x32_F32E4M3E4M3_SS_TNILNSP_7ScaleInE1ELSR_1EEEEEENS4_6LayoutISD_NS5_IJSC_NSA_ILi0EEESV_EEEEENS5_IJNS4_10UnderscoreESY_SY_EEEEENS4_13SM90_TMA_LOADENS4_14ComposedLayoutINS4_7SwizzleILi2ELi4ELi3EEENS4_18smem_ptr_flag_bitsILi8EEENSU_INS5_IJNSA_ILi8EEESI_EEENS5_IJSI_SC_EEEEEEEvNS4_8identityENS4_23SM90_TMA_LOAD_MULTICASTES1B_vS1C_EENS_8epilogue10collective6detail29Sm90TmaWarpSpecializedAdapterINS1G_15DefaultEpilogueISK_SL_SL_NS1F_6thread17LinearCombinationISK_Li1EffLNS1K_9ScaleType4KindE0ELNS_15FloatRoundStyleE2ESK_EENS1_15EpilogueDefaultEEEEEvvEEEEvNT_6ParamsE)
        /*0020*/ 	.word	0x00000108
.L_16:


//--------------------- .nv.compat                --------------------------
	.section	.nv.compat,"",@"SHT_CUDA_COMPAT_INFO"
	.align	4
        /*0000*/ 	.byte	0x02, 0x09, 0x01, 0x00, 0x02, 0x02, 0x04, 0x00, 0x02, 0x05, 0x05, 0x00, 0x03, 0x07, 0x01, 0x01
        /*0010*/ 	.byte	0x02, 0x03, 0x01, 0x00, 0x02, 0x06, 0x01, 0x00, 0x04, 0x0b, 0x08, 0x00, 0x00, 0x00, 0x00, 0x00
        /*0020*/ 	.byte	0x00, 0x00, 0x00, 0x00


//--------------------- .nv.info._ZN7cutlass13device_kernelINS_4gemm6kernel13GemmUniversalIN4cute5tupleIJiiiiEEENS1_10collective13CollectiveMmaINS1_37MainloopSm90TmaGmmaWarpSpecializedFP8ILi5ENS5_IJNS4_1CILi2EEENSA_ILi1EEESC_EEENS1_35KernelTmaWarpSpecializedCooperativeEEENS5_IJNSA_ILi256EEENSA_ILi128EEENSA_ILi64EEEEEENS_12float_e4m3_tENS5_IJlSC_lEEESK_SL_NS4_8TiledMMAINS4_8MMA_AtomIJNS4_4SM904GMMA31MMA_64x128x32_F32E4M3E4M3_SS_TNILNSP_7ScaleInE1ELSR_1EEEEEENS4_6LayoutISD_NS5_IJSC_NSA_ILi0EEESV_EEEEENS5_IJNS4_10UnderscoreESY_SY_EEEEENS4_13SM90_TMA_LOADENS4_14ComposedLayoutINS4_7SwizzleILi2ELi4ELi3EEENS4_18smem_ptr_flag_bitsILi8EEENSU_INS5_IJNSA_ILi8EEESI_EEENS5_IJSI_SC_EEEEEEEvNS4_8identityENS4_23SM90_TMA_LOAD_MULTICASTES1B_vS1C_EENS_8epilogue10collective6detail29Sm90TmaWarpSpecializedAdapterINS1G_15DefaultEpilogueISK_SL_SL_NS1F_6thread17LinearCombinationISK_Li1EffLNS1K_9ScaleType4KindE0ELNS_15FloatRoundStyleE2ESK_EENS1_15EpilogueDefaultEEEEEvvEEEEvNT_6ParamsE --------------------------
	.section	.nv.info._ZN7cutlass13device_kernelINS_4gemm6kernel13GemmUniversalIN4cute5tupleIJiiiiEEENS1_10collective13CollectiveMmaINS1_37MainloopSm90TmaGmmaWarpSpecializedFP8ILi5ENS5_IJNS4_1CILi2EEENSA_ILi1EEESC_EEENS1_35KernelTmaWarpSpecializedCooperativeEEENS5_IJNSA_ILi256EEENSA_ILi128EEENSA_ILi64EEEEEENS_12float_e4m3_tENS5_IJlSC_lEEESK_SL_NS4_8TiledMMAINS4_8MMA_AtomIJNS4_4SM904GMMA31MMA_64x128x32_F32E4M3E4M3_SS_TNILNSP_7ScaleInE1ELSR_1EEEEEENS4_6LayoutISD_NS5_IJSC_NSA_ILi0EEESV_EEEEENS5_IJNS4_10UnderscoreESY_SY_EEEEENS4_13SM90_TMA_LOADENS4_14ComposedLayoutINS4_7SwizzleILi2ELi4ELi3EEENS4_18smem_ptr_flag_bitsILi8EEENSU_INS5_IJNSA_ILi8EEESI_EEENS5_IJSI_SC_EEEEEEEvNS4_8identityENS4_23SM90_TMA_LOAD_MULTICASTES1B_vS1C_EENS_8epilogue10collective6detail29Sm90TmaWarpSpecializedAdapterINS1G_15DefaultEpilogueISK_SL_SL_NS1F_6thread17LinearCombinationISK_Li1EffLNS1K_9ScaleType4KindE0ELNS_15FloatRoundStyleE2ESK_EENS1_15EpilogueDefaultEEEEEvvEEEEvNT_6ParamsE,"",@"SHT_CUDA_INFO"
	.sectionflags	@""
	.align	4


	//----- nvinfo : EIATTR_CUDA_API_VERSION
	.align		4
        /*0000*/ 	.byte	0x04, 0x37
        /*0002*/ 	.short	(.L_18 - .L_17)
.L_17:
        /*0004*/ 	.word	0x00000082


	//----- nvinfo : EIATTR_KPARAM_INFO
	.align		4
.L_18:
        /*0008*/ 	.byte	0x04, 0x17
        /*000a*/ 	.short	(.L_20 - .L_19)
.L_19:
        /*000c*/ 	.word	0x00000000
        /*0010*/ 	.short	0x0000
        /*0012*/ 	.short	0x0070
        /*0014*/ 	.byte	0x00, 0xf0, 0x01, 0x10


	//----- nvinfo : EIATTR_SPARSE_MMA_MASK
	.align		4
.L_20:
        /*0018*/ 	.byte	0x03, 0x50
        /*001a*/ 	.short	0x0000


	//----- nvinfo : EIATTR_MAXREG_COUNT
	.align		4
        /*001c*/ 	.byte	0x03, 0x1b
        /*001e*/ 	.short	0x00a8


	//----- nvinfo : EIATTR_NUM_BARRIERS
	.align		4
        /*0020*/ 	.byte	0x02, 0x4c
        /*0022*/ 	.byte	0x01
	.zero		1


	//----- nvinfo : EIATTR_ANNOTATIONS
	.align		4
        /*0024*/ 	.byte	0x04, 0x55
        /*0026*/ 	.short	(.L_22 - .L_21)


	//   ....[0]....
.L_21:
        /*0028*/ 	.word	0x00000001
        /*002c*/ 	.byte	0x30, 0x07, 0x00, 0x00, 0x01, 0x00, 0x00, 0x00, 0x20, 0x08, 0x00, 0x00, 0x01, 0x00, 0x00, 0x00
        /* <DEDUP_REMOVED lines=198> */
        /*0c9c*/ 	.byte	0x80, 0x06, 0x01, 0x00


	//----- nvinfo : EIATTR_MERCURY_ISA_VERSION
	.align		4
.L_22:
        /*0ca0*/ 	.byte	0x03, 0x5f
        /*0ca2*/ 	.short	0x0101


	//----- nvinfo : EIATTR_INT_WARP_WIDE_INSTR_OFFSETS
	.align		4
        /*0ca4*/ 	.byte	0x04, 0x31
        /*0ca6*/ 	.short	(.L_24 - .L_23)


	//   ....[0]....
.L_23:
        /*0ca8*/ 	.word	0x00000570


	//   ....[1]....
        /*0cac*/ 	.word	0x00000590


	//   ....[2]....
        /*0cb0*/ 	.word	0x00000700


	//----- nvinfo : EIATTR_COOP_GROUP_MASK_REGIDS
	.align		4
.L_24:
        /*0cb4*/ 	.byte	0x04, 0x29
        /*0cb6*/ 	.short	(.L_26 - .L_25)


	//   ....[0]....
.L_25:
        /*0cb8*/ 	.word	0xffffffff


	//   ....[1]....
        /*0cbc*/ 	.word	0xffffffff


	//   ....[2]....
        /*0cc0*/ 	.word	0xffffffff


	//   ....[3]....
        /*0cc4*/ 	.word	0xffffffff


	//   ....[4]....
        /*0cc8*/ 	.word	0xffffffff


	//   ....[5]....
        /*0ccc*/ 	.word	0xffffffff


	//----- nvinfo : EIATTR_COOP_GROUP_INSTR_OFFSETS
	.align		4
.L_26:
        /*0cd0*/ 	.byte	0x04, 0x28
        /*0cd2*/ 	.short	(.L_28 - .L_27)


	//   ....[0]....
.L_27:
        /*0cd4*/ 	.word	0x00000070


	//   ....[1]....
        /*0cd8*/ 	.word	0x00000080


	//   ....[2]....
        /*0cdc*/ 	.word	0x000001a0


	//   ....[3]....
        /*0ce0*/ 	.word	0x000003e0


	//   ....[4]....
        /*0ce4*/ 	.word	0x00000860


	//   ....[5]....
        /*0ce8*/ 	.word	0x000015e0


	//----- nvinfo : EIATTR_REG_RECONFIG
	.align		4
.L_28:
        /*0cec*/ 	.byte	0x01, 0x54
	.zero		2


	//----- nvinfo : EIATTR_MBARRIER_INSTR_OFFSETS
	.align		4
        /*0cf0*/ 	.byte	0x04, 0x39
        /*0cf2*/ 	.short	(.L_30 - .L_29)


	//   ....[0]....
.L_29:
        /*0cf4*/ 	.word	0x00000320
        /*0cf8*/ 	.word	0x000000ff
        /*0cfc*/ 	.word	0x00000000
        /*0d00*/ 	.short	0x0100
        /*0d02*/ 	.byte	0x09
	.zero		1


	//   ....[1]....
        /*0d04*/ 	.word	0x00000330
        /*0d08*/ 	.word	0x000000ff
        /*0d0c*/ 	.word	0x00000028
        /*0d10*/ 	.short	0x0100
        /*0d12*/ 	.byte	0x09
	.zero		1


	//   ....[2]....
        /*0d14*/ 	.word	0x00000340
        /*0d18*/ 	.word	0x000000ff
        /*0d1c*/ 	.word	0x00000008
        /*0d20*/ 	.short	0x0100
        /*0d22*/ 	.byte	0x09
	.zero		1


	//   ....[3]....
        /*0d24*/ 	.word	0x00000350
        /*0d28*/ 	.word	0x000000ff
        /*0d2c*/ 	.word	0x00000030
        /*0d30*/ 	.short	0x0100
        /*0d32*/ 	.byte	0x09
	.zero		1


	//   ....[4]....
        /*0d34*/ 	.word	0x00000360
        /*0d38*/ 	.word	0x000000ff
        /*0d3c*/ 	.word	0x00000010
        /*0d40*/ 	.short	0x0100
        /*0d42*/ 	.byte	0x09
	.zero		1


	//   ....[5]....
        /*0d44*/ 	.word	0x00000370
        /*0d48*/ 	.word	0x000000ff
        /*0d4c*/ 	.word	0x00000038
        /*0d50*/ 	.short	0x0100
        /*0d52*/ 	.byte	0x09
	.zero		1


	//   ....[6]....
        /*0d54*/ 	.word	0x00000380
        /*0d58*/ 	.word	0x000000ff
        /*0d5c*/ 	.word	0x00000018
        /*0d60*/ 	.short	0x0100
        /*0d62*/ 	.byte	0x09
	.zero		1


	//   ....[7]....
        /*0d64*/ 	.word	0x00000390
        /*0d68*/ 	.word	0x000000ff
        /*0d6c*/ 	.word	0x00000040
        /*0d70*/ 	.short	0x0100
        /*0d72*/ 	.byte	0x09
	.zero		1


	//   ....[8]....
        /*0d74*/ 	.word	0x000003a0
        /*0d78*/ 	.word	0x000000ff
        /*0d7c*/ 	.word	0x00000020
        /*0d80*/ 	.short	0x0100
        /*0d82*/ 	.byte	0x09
	.zero		1


	//   ....[9]....
        /*0d84*/ 	.word	0x000003b0
        /*0d88*/ 	.word	0x000000ff
        /*0d8c*/ 	.word	0x00000048
        /*0d90*/ 	.short	0x0100
        /*0d92*/ 	.byte	0x09
	.zero		1


	//   ....[10]....
        /*0d94*/ 	.word	0x00000790
        /*0d98*/ 	.word	0x000000ff
        /*0d9c*/ 	.word	0x00000060
        /*0da0*/ 	.short	0x0100
        /*0da2*/ 	.byte	0x06
	.zero		1


	//   ....[11]....
        /*0da4*/ 	.word	0x00000800
        /*0da8*/ 	.word	0x000000ff
        /*0dac*/ 	.word	0x00000068
        /*0db0*/ 	.short	0x0100
        /*0db2*/ 	.byte	0x06
	.zero		1


	//   ....[12]....
        /*0db4*/ 	.word	0x00001df0
        /*0db8*/ 	.word	0x000000ff
        /*0dbc*/ 	.word	0x00000000
        /*0dc0*/ 	.short	0x010a
        /*0dc2*/ 	.byte	0x06
	.zero		1


	//   ....[13]....
        /*0dc4*/ 	.word	0x00001e30
        /*0dc8*/ 	.word	0x000000ff
        /*0dcc*/ 	.word	0x00000000
        /*0dd0*/ 	.short	0x010a
        /*0dd2*/ 	.byte	0x06
	.zero		1


	//   ....[14]....
        /*0dd4*/ 	.word	0x000030c0
        /*0dd8*/ 	.word	0x000000ff
        /*0ddc*/ 	.word	0x00000000
        /*0de0*/ 	.short	0x010a
        /*0de2*/ 	.byte	0x10
	.zero		1


	//   ....[15]....
        /*0de4*/ 	.word	0x00003100
        /*0de8*/ 	.word	0x000000ff
        /*0dec*/ 	.word	0x00000000
        /*0df0*/ 	.short	0x010a
        /*0df2*/ 	.byte	0x10
	.zero		1


	//   ....[16]....
        /*0df4*/ 	.word	0x00004210
        /*0df8*/ 	.word	0x000000e5
        /*0dfc*/ 	.word	0x00000000
        /*0e00*/ 	.short	0x0101
        /*0e02*/ 	.byte	0x3f
	.zero		1


	//   ....[17]....
        /*0e04*/ 	.word	0x00005430
        /*0e08*/ 	.word	0x00000018
        /*0e0c*/ 	.word	0x00000000
        /*0e10*/ 	.short	0x0101
        /*0e12*/ 	.byte	0x3f
	.zero		1


	//   ....[18]....
        /*0e14*/ 	.word	0x0000f7f0
        /*0e18*/ 	.word	0x0000000d
        /*0e1c*/ 	.word	0x00000028
        /*0e20*/ 	.short	0x010a
        /*0e22*/ 	.byte	0x3f
	.zero		1


	//   ....[19]....
        /*0e24*/ 	.word	0x0000fbd0
        /*0e28*/ 	.word	0x00000004
        /*0e2c*/ 	.word	0x00000068
        /*0e30*/ 	.short	0x0101
        /*0e32*/ 	.byte	0x3f
	.zero		1


	//   ....[20]....
        /*0e34*/ 	.word	0x00010340
        /*0e38*/ 	.word	0x00000005
        /*0e3c*/ 	.word	0x00000000
        /*0e40*/ 	.short	0x010a
        /*0e42*/ 	.byte	0x3f
	.zero		1


	//   ....[21]....
        /*0e44*/ 	.word	0x000103c0
        /*0e48*/ 	.word	0x00000007
        /*0e4c*/ 	.word	0x00000000
        /*0e50*/ 	.short	0x010a
        /*0e52*/ 	.byte	0x3f
	.zero		1


	//   ....[22]....
        /*0e54*/ 	.word	0x00010450
        /*0e58*/ 	.word	0x00000006
        /*0e5c*/ 	.word	0x00000000
        /*0e60*/ 	.short	0x010a
        /*0e62*/ 	.byte	0x3f
	.zero		1


	//   ....[23]....
        /*0e64*/ 	.word	0x000104e0
        /*0e68*/ 	.word	0x00000007
        /*0e6c*/ 	.word	0x00000000
        /*0e70*/ 	.short	0x010a
        /*0e72*/ 	.byte	0x3f
	.zero		1


	//   ....[24]....
        /*0e74*/ 	.word	0x00010570
        /*0e78*/ 	.word	0x00000003
        /*0e7c*/ 	.word	0x00000000
        /*0e80*/ 	.short	0x010a
        /*0e82*/ 	.byte	0x3f
	.zero		1


	//   ....[25]....
        /*0e84*/ 	.word	0x000105e0
        /*0e88*/ 	.word	0x00000003
        /*0e8c*/ 	.word	0x00000000
        /*0e90*/ 	.short	0x010a
        /*0e92*/ 	.byte	0x3f
	.zero		1


	//   ....[26]....
        /*0e94*/ 	.word	0x00010650
        /*0e98*/ 	.word	0x00000000
        /*0e9c*/ 	.word	0x00000000
        /*0ea0*/ 	.short	0x010a
        /*0ea2*/ 	.byte	0x3f
	.zero		1


	//   ....[27]....
        /*0ea4*/ 	.word	0x00010730
        /*0ea8*/ 	.word	0x0000000d
        /*0eac*/ 	.word	0x00000028
        /*0eb0*/ 	.short	0x010a
        /*0eb2*/ 	.byte	0x3f
	.zero		1


	//   ....[28]....
        /*0eb4*/ 	.word	0x00010800
        /*0eb8*/ 	.word	0x00000005
        /*0ebc*/ 	.word	0x00000000
        /*0ec0*/ 	.short	0x010a
        /*0ec2*/ 	.byte	0x3f
	.zero		1


	//   ....[29]....
        /*0ec4*/ 	.word	0x00010850
        /*0ec8*/ 	.word	0x00000007
        /*0ecc*/ 	.word	0x00000000
        /*0ed0*/ 	.short	0x010a
        /*0ed2*/ 	.byte	0x3f
	.zero		1


	//   ....[30]....
        /*0ed4*/ 	.word	0x000108a0
        /*0ed8*/ 	.word	0x00000006
        /*0edc*/ 	.word	0x00000000
        /*0ee0*/ 	.short	0x010a
        /*0ee2*/ 	.byte	0x3f
	.zero		1


	//   ....[31]....
        /*0ee4*/ 	.word	0x000108f0
        /*0ee8*/ 	.word	0x00000007
        /*0eec*/ 	.word	0x00000000
        /*0ef0*/ 	.short	0x010a
        /*0ef2*/ 	.byte	0x3f
	.zero		1


	//----- nvinfo : EIATTR_NUM_MBARRIERS
	.align		4
.L_30:
        /*0ef4*/ 	.byte	0x03, 0x38
        /*0ef6*/ 	.short	0x000c


	//----- nvinfo : EIATTR_EXIT_INSTR_OFFSETS
	.align		4
        /*0ef8*/ 	.byte	0x04, 0x1c
        /*0efa*/ 	.short	(.L_32 - .L_31)


	//   ....[0]....
.L_31:
        /*0efc*/ 	.word	0x000009f0


	//   ....[1]....
        /*0f00*/ 	.word	0x00001280


	//   ....[2]....
        /*0f04*/ 	.word	0x0000eed0


	//   ....[3]....
        /*0f08*/ 	.word	0x0000f460


	//   ....[4]....
        /*0f0c*/ 	.word	0x000105c0


	//----- nvinfo : EIATTR_MAX_THREADS
	.align		4
.L_32:
        /*0f10*/ 	.byte	0x04, 0x05
        /*0f12*/ 	.short	(.L_34 - .L_33)
.L_33:
        /*0f14*/ 	.word	0x00000180
        /*0f18*/ 	.word	0x00000001
        /*0f1c*/ 	.word	0x00000001


	//----- nvinfo : EIATTR_CRS_STACK_SIZE
	.align		4
.L_34:
        /*0f20*/ 	.byte	0x04, 0x1e
        /*0f22*/ 	.short	(.L_36 - .L_35)
.L_35:
        /*0f24*/ 	.word	0x00000000


	//----- nvinfo : EIATTR_CBANK_PARAM_SIZE
	.align		4
.L_36:
        /*0f28*/ 	.byte	0x03, 0x19
        /*0f2a*/ 	.short	0x0470


	//----- nvinfo : EIATTR_PARAM_CBANK
	.align		4
        /*0f2c*/ 	.byte	0x04, 0x0a
        /*0f2e*/ 	.short	(.L_38 - .L_37)
	.align		4
.L_37:
        /*0f30*/ 	.word	index@(.nv.constant0._ZN7cutlass13device_kernelINS_4gemm6kernel13GemmUniversalIN4cute5tupleIJiiiiEEENS1_10collective13CollectiveMmaINS1_37MainloopSm90TmaGmmaWarpSpecializedFP8ILi5ENS5_IJNS4_1CILi2EEENSA_ILi1EEESC_EEENS1_35KernelTmaWarpSpecializedCooperativeEEENS5_IJNSA_ILi256EEENSA_ILi128EEENSA_ILi64EEEEEENS_12float_e4m3_tENS5_IJlSC_lEEESK_SL_NS4_8TiledMMAINS4_8MMA_AtomIJNS4_4SM904GMMA31MMA_64x128x32_F32E4M3E4M3_SS_TNILNSP_7ScaleInE1ELSR_1EEEEEENS4_6LayoutISD_NS5_IJSC_NSA_ILi0EEESV_EEEEENS5_IJNS4_10UnderscoreESY_SY_EEEEENS4_13SM90_TMA_LOADENS4_14ComposedLayoutINS4_7SwizzleILi2ELi4ELi3EEENS4_18smem_ptr_flag_bitsILi8EEENSU_INS5_IJNSA_ILi8EEESI_EEENS5_IJSI_SC_EEEEEEEvNS4_8identityENS4_23SM90_TMA_LOAD_MULTICASTES1B_vS1C_EENS_8epilogue10collective6detail29Sm90TmaWarpSpecializedAdapterINS1G_15DefaultEpilogueISK_SL_SL_NS1F_6thread17LinearCombinationISK_Li1EffLNS1K_9ScaleType4KindE0ELNS_15FloatRoundStyleE2ESK_EENS1_15EpilogueDefaultEEEEEvvEEEEvNT_6ParamsE)
        /*0f34*/ 	.short	0x0210
        /*0f36*/ 	.short	0x0470


	//----- nvinfo : EIATTR_SW_WAR
	.align		4
.L_38:
        /*0f38*/ 	.byte	0x04, 0x36
        /*0f3a*/ 	.short	(.L_40 - .L_39)
.L_39:
        /*0f3c*/ 	.word	0x00000008
.L_40:


//--------------------- .nv.callgraph             --------------------------
	.section	.nv.callgraph,"",@"SHT_CUDA_CALLGRAPH"
	.align	4
	.sectionentsize	8
	.align		4
        /*0000*/ 	.word	0x00000000
	.align		4
        /*0004*/ 	.word	0xffffffff
	.align		4
        /*0008*/ 	.word	0x00000000
	.align		4
        /*000c*/ 	.word	0xfffffffe
	.align		4
        /*0010*/ 	.word	0x00000000
	.align		4
        /*0014*/ 	.word	0xfffffffd
	.align		4
        /*0018*/ 	.word	0x00000000
	.align		4
        /*001c*/ 	.word	0xfffffffc


//--------------------- .nv.constant4             --------------------------
	.section	.nv.constant4,"a",@progbits
	.align	8
	.align		8
.nv.constant4:
        /*0000*/ 	.dword	_ZN39_INTERNAL_2275bc23_4_k_cu_b1d529ca_54594cuda3std3__45__cpo5beginE
	.align		8
        /*0008*/ 	.dword	_ZN39_INTERNAL_2275bc23_4_k_cu_b1d529ca_54594cuda3std3__45__cpo3endE
	.align		8
        /*0010*/ 	.dword	_ZN39_INTERNAL_2275bc23_4_k_cu_b1d529ca_54594cuda3std3__45__cpo6cbeginE
	.align		8
        /*0018*/ 	.dword	_ZN39_INTERNAL_2275bc23_4_k_cu_b1d529ca_54594cuda3std3__45__cpo4cendE
	.align		8
        /*0020*/ 	.dword	_ZN39_INTERNAL_2275bc23_4_k_cu_b1d529ca_54594cuda3std3__441_GLOBAL__N__2275bc23_4_k_cu_b1d529ca_54596ignoreE
	.align		8
        /*0028*/ 	.dword	_ZN39_INTERNAL_2275bc23_4_k_cu_b1d529ca_54594cuda3std3__419piecewise_constructE
	.align		8
        /*0030*/ 	.dword	_ZN39_INTERNAL_2275bc23_4_k_cu_b1d529ca_54594cuda3std3__48in_placeE
	.align		8
        /*0038*/ 	.dword	_ZN39_INTERNAL_2275bc23_4_k_cu_b1d529ca_54594cuda3std6ranges3__45__cpo4swapE
	.align		8
        /*0040*/ 	.dword	_ZN39_INTERNAL_2275bc23_4_k_cu_b1d529ca_54594cuda3std6ranges3__45__cpo9iter_moveE
	.align		8
        /*0048*/ 	.dword	_ZN39_INTERNAL_2275bc23_4_k_cu_b1d529ca_54594cute7productE
	.align		8
        /*0050*/ 	.dword	_ZN39_INTERNAL_2275bc23_4_k_cu_b1d529ca_54594cute1_E


//--------------------- .text._ZN7cutlass13device_kernelINS_4gemm6kernel13GemmUniversalIN4cute5tupleIJiiiiEEENS1_10collective13CollectiveMmaINS1_37MainloopSm90TmaGmmaWarpSpecializedFP8ILi5ENS5_IJNS4_1CILi2EEENSA_ILi1EEESC_EEENS1_35KernelTmaWarpSpecializedCooperativeEEENS5_IJNSA_ILi256EEENSA_ILi128EEENSA_ILi64EEEEEENS_12float_e4m3_tENS5_IJlSC_lEEESK_SL_NS4_8TiledMMAINS4_8MMA_AtomIJNS4_4SM904GMMA31MMA_64x128x32_F32E4M3E4M3_SS_TNILNSP_7ScaleInE1ELSR_1EEEEEENS4_6LayoutISD_NS5_IJSC_NSA_ILi0EEESV_EEEEENS5_IJNS4_10UnderscoreESY_SY_EEEEENS4_13SM90_TMA_LOADENS4_14ComposedLayoutINS4_7SwizzleILi2ELi4ELi3EEENS4_18smem_ptr_flag_bitsILi8EEENSU_INS5_IJNSA_ILi8EEESI_EEENS5_IJSI_SC_EEEEEEEvNS4_8identityENS4_23SM90_TMA_LOAD_MULTICASTES1B_vS1C_EENS_8epilogue10collective6detail29Sm90TmaWarpSpecializedAdapterINS1G_15DefaultEpilogueISK_SL_SL_NS1F_6thread17LinearCombinationISK_Li1EffLNS1K_9ScaleType4KindE0ELNS_15FloatRoundStyleE2ESK_EENS1_15EpilogueDefaultEEEEEvvEEEEvNT_6ParamsE --------------------------
	.section	.text._ZN7cutlass13device_kernelINS_4gemm6kernel13GemmUniversalIN4cute5tupleIJiiiiEEENS1_10collective13CollectiveMmaINS1_37MainloopSm90TmaGmmaWarpSpecializedFP8ILi5ENS5_IJNS4_1CILi2EEENSA_ILi1EEESC_EEENS1_35KernelTmaWarpSpecializedCooperativeEEENS5_IJNSA_ILi256EEENSA_ILi128EEENSA_ILi64EEEEEENS_12float_e4m3_tENS5_IJlSC_lEEESK_SL_NS4_8TiledMMAINS4_8MMA_AtomIJNS4_4SM904GMMA31MMA_64x128x32_F32E4M3E4M3_SS_TNILNSP_7ScaleInE1ELSR_1EEEEEENS4_6LayoutISD_NS5_IJSC_NSA_ILi0EEESV_EEEEENS5_IJNS4_10UnderscoreESY_SY_EEEEENS4_13SM90_TMA_LOADENS4_14ComposedLayoutINS4_7SwizzleILi2ELi4ELi3EEENS4_18smem_ptr_flag_bitsILi8EEENSU_INS5_IJNSA_ILi8EEESI_EEENS5_IJSI_SC_EEEEEEEvNS4_8identityENS4_23SM90_TMA_LOAD_MULTICASTES1B_vS1C_EENS_8epilogue10collective6detail29Sm90TmaWarpSpecializedAdapterINS1G_15DefaultEpilogueISK_SL_SL_NS1F_6thread17LinearCombinationISK_Li1EffLNS1K_9ScaleType4KindE0ELNS_15FloatRoundStyleE2ESK_EENS1_15EpilogueDefaultEEEEEvvEEEEvNT_6ParamsE,"ax",@progbits
	.align	128
.text._ZN7cutlass13device_kernelINS_4gemm6kernel13GemmUniversalIN4cute5tupleIJiiiiEEENS1_10collective13CollectiveMmaINS1_37MainloopSm90TmaGmmaWarpSpecializedFP8ILi5ENS5_IJNS4_1CILi2EEENSA_ILi1EEESC_EEENS1_35KernelTmaWarpSpecializedCooperativeEEENS5_IJNSA_ILi256EEENSA_ILi128EEENSA_ILi64EEEEEENS_12float_e4m3_tENS5_IJlSC_lEEESK_SL_NS4_8TiledMMAINS4_8MMA_AtomIJNS4_4SM904GMMA31MMA_64x128x32_F32E4M3E4M3_SS_TNILNSP_7ScaleInE1ELSR_1EEEEEENS4_6LayoutISD_NS5_IJSC_NSA_ILi0EEESV_EEEEENS5_IJNS4_10UnderscoreESY_SY_EEEEENS4_13SM90_TMA_LOADENS4_14ComposedLayoutINS4_7SwizzleILi2ELi4ELi3EEENS4_18smem_ptr_flag_bitsILi8EEENSU_INS5_IJNSA_ILi8EEESI_EEENS5_IJSI_SC_EEEEEEEvNS4_8identityENS4_23SM90_TMA_LOAD_MULTICASTES1B_vS1C_EENS_8epilogue10collective6detail29Sm90TmaWarpSpecializedAdapterINS1G_15DefaultEpilogueISK_SL_SL_NS1F_6thread17LinearCombinationISK_Li1EffLNS1K_9ScaleType4KindE0ELNS_15FloatRoundStyleE2ESK_EENS1_15EpilogueDefaultEEEEEvvEEEEvNT_6ParamsE:
        .type           _ZN7cutlass13device_kernelINS_4gemm6kernel13GemmUniversalIN4cute5tupleIJiiiiEEENS1_10collective13CollectiveMmaINS1_37MainloopSm90TmaGmmaWarpSpecializedFP8ILi5ENS5_IJNS4_1CILi2EEENSA_ILi1EEESC_EEENS1_35KernelTmaWarpSpecializedCooperativeEEENS5_IJNSA_ILi256EEENSA_ILi128EEENSA_ILi64EEEEEENS_12float_e4m3_tENS5_IJlSC_lEEESK_SL_NS4_8TiledMMAINS4_8MMA_AtomIJNS4_4SM904GMMA31MMA_64x128x32_F32E4M3E4M3_SS_TNILNSP_7ScaleInE1ELSR_1EEEEEENS4_6LayoutISD_NS5_IJSC_NSA_ILi0EEESV_EEEEENS5_IJNS4_10UnderscoreESY_SY_EEEEENS4_13SM90_TMA_LOADENS4_14ComposedLayoutINS4_7SwizzleILi2ELi4ELi3EEENS4_18smem_ptr_flag_bitsILi8EEENSU_INS5_IJNSA_ILi8EEESI_EEENS5_IJSI_SC_EEEEEEEvNS4_8identityENS4_23SM90_TMA_LOAD_MULTICASTES1B_vS1C_EENS_8epilogue10collective6detail29Sm90TmaWarpSpecializedAdapterINS1G_15DefaultEpilogueISK_SL_SL_NS1F_6thread17LinearCombinationISK_Li1EffLNS1K_9ScaleType4KindE0ELNS_15FloatRoundStyleE2ESK_EENS1_15EpilogueDefaultEEEEEvvEEEEvNT_6ParamsE,@function
        .size           _ZN7cutlass13device_kernelINS_4gemm6kernel13GemmUniversalIN4cute5tupleIJiiiiEEENS1_10collective13CollectiveMmaINS1_37MainloopSm90TmaGmmaWarpSpecializedFP8ILi5ENS5_IJNS4_1CILi2EEENSA_ILi1EEESC_EEENS1_35KernelTmaWarpSpecializedCooperativeEEENS5_IJNSA_ILi256EEENSA_ILi128EEENSA_ILi64EEEEEENS_12float_e4m3_tENS5_IJlSC_lEEESK_SL_NS4_8TiledMMAINS4_8MMA_AtomIJNS4_4SM904GMMA31MMA_64x128x32_F32E4M3E4M3_SS_TNILNSP_7ScaleInE1ELSR_1EEEEEENS4_6LayoutISD_NS5_IJSC_NSA_ILi0EEESV_EEEEENS5_IJNS4_10UnderscoreESY_SY_EEEEENS4_13SM90_TMA_LOADENS4_14ComposedLayoutINS4_7SwizzleILi2ELi4ELi3EEENS4_18smem_ptr_flag_bitsILi8EEENSU_INS5_IJNSA_ILi8EEESI_EEENS5_IJSI_SC_EEEEEEEvNS4_8identityENS4_23SM90_TMA_LOAD_MULTICASTES1B_vS1C_EENS_8epilogue10collective6detail29Sm90TmaWarpSpecializedAdapterINS1G_15DefaultEpilogueISK_SL_SL_NS1F_6thread17LinearCombinationISK_Li1EffLNS1K_9ScaleType4KindE0ELNS_15FloatRoundStyleE2ESK_EENS1_15EpilogueDefaultEEEEEvvEEEEvNT_6ParamsE,(.L_x_336 - _ZN7cutlass13device_kernelINS_4gemm6kernel13GemmUniversalIN4cute5tupleIJiiiiEEENS1_10collective13CollectiveMmaINS1_37MainloopSm90TmaGmmaWarpSpecializedFP8ILi5ENS5_IJNS4_1CILi2EEENSA_ILi1EEESC_EEENS1_35KernelTmaWarpSpecializedCooperativeEEENS5_IJNSA_ILi256EEENSA_ILi128EEENSA_ILi64EEEEEENS_12float_e4m3_tENS5_IJlSC_lEEESK_SL_NS4_8TiledMMAINS4_8MMA_AtomIJNS4_4SM904GMMA31MMA_64x128x32_F32E4M3E4M3_SS_TNILNSP_7ScaleInE1ELSR_1EEEEEENS4_6LayoutISD_NS5_IJSC_NSA_ILi0EEESV_EEEEENS5_IJNS4_10UnderscoreESY_SY_EEEEENS4_13SM90_TMA_LOADENS4_14ComposedLayoutINS4_7SwizzleILi2ELi4ELi3EEENS4_18smem_ptr_flag_bitsILi8EEENSU_INS5_IJNSA_ILi8EEESI_EEENS5_IJSI_SC_EEEEEEEvNS4_8identityENS4_23SM90_TMA_LOAD_MULTICASTES1B_vS1C_EENS_8epilogue10collective6detail29Sm90TmaWarpSpecializedAdapterINS1G_15DefaultEpilogueISK_SL_SL_NS1F_6thread17LinearCombinationISK_Li1EffLNS1K_9ScaleType4KindE0ELNS_15FloatRoundStyleE2ESK_EENS1_15EpilogueDefaultEEEEEvvEEEEvNT_6ParamsE)
        .other          _ZN7cutlass13device_kernelINS_4gemm6kernel13GemmUniversalIN4cute5tupleIJiiiiEEENS1_10collective13CollectiveMmaINS1_37MainloopSm90TmaGmmaWarpSpecializedFP8ILi5ENS5_IJNS4_1CILi2EEENSA_ILi1EEESC_EEENS1_35KernelTmaWarpSpecializedCooperativeEEENS5_IJNSA_ILi256EEENSA_ILi128EEENSA_ILi64EEEEEENS_12float_e4m3_tENS5_IJlSC_lEEESK_SL_NS4_8TiledMMAINS4_8MMA_AtomIJNS4_4SM904GMMA31MMA_64x128x32_F32E4M3E4M3_SS_TNILNSP_7ScaleInE1ELSR_1EEEEEENS4_6LayoutISD_NS5_IJSC_NSA_ILi0EEESV_EEEEENS5_IJNS4_10UnderscoreESY_SY_EEEEENS4_13SM90_TMA_LOADENS4_14ComposedLayoutINS4_7SwizzleILi2ELi4ELi3EEENS4_18smem_ptr_flag_bitsILi8EEENSU_INS5_IJNSA_ILi8EEESI_EEENS5_IJSI_SC_EEEEEEEvNS4_8identityENS4_23SM90_TMA_LOAD_MULTICASTES1B_vS1C_EENS_8epilogue10collective6detail29Sm90TmaWarpSpecializedAdapterINS1G_15DefaultEpilogueISK_SL_SL_NS1F_6thread17LinearCombinationISK_Li1EffLNS1K_9ScaleType4KindE0ELNS_15FloatRoundStyleE2ESK_EENS1_15EpilogueDefaultEEEEEvvEEEEvNT_6ParamsE,@"STO_CUDA_ENTRY STV_DEFAULT"
_ZN7cutlass13device_kernelINS_4gemm6kernel13GemmUniversalIN4cute5tupleIJiiiiEEENS1_10collective13CollectiveMmaINS1_37MainloopSm90TmaGmmaWarpSpecializedFP8ILi5ENS5_IJNS4_1CILi2EEENSA_ILi1EEESC_EEENS1_35KernelTmaWarpSpecializedCooperativeEEENS5_IJNSA_ILi256EEENSA_ILi128EEENSA_ILi64EEEEEENS_12float_e4m3_tENS5_IJlSC_lEEESK_SL_NS4_8TiledMMAINS4_8MMA_AtomIJNS4_4SM904GMMA31MMA_64x128x32_F32E4M3E4M3_SS_TNILNSP_7ScaleInE1ELSR_1EEEEEENS4_6LayoutISD_NS5_IJSC_NSA_ILi0EEESV_EEEEENS5_IJNS4_10UnderscoreESY_SY_EEEEENS4_13SM90_TMA_LOADENS4_14ComposedLayoutINS4_7SwizzleILi2ELi4ELi3EEENS4_18smem_ptr_flag_bitsILi8EEENSU_INS5_IJNSA_ILi8EEESI_EEENS5_IJSI_SC_EEEEEEEvNS4_8identityENS4_23SM90_TMA_LOAD_MULTICASTES1B_vS1C_EENS_8epilogue10collective6detail29Sm90TmaWarpSpecializedAdapterINS1G_15DefaultEpilogueISK_SL_SL_NS1F_6thread17LinearCombinationISK_Li1EffLNS1K_9ScaleType4KindE0ELNS_15FloatRoundStyleE2ESK_EENS1_15EpilogueDefaultEEEEEvvEEEEvNT_6ParamsE:
[----:B------:R-:W0:Y:S02]  /*0000*/  LDC R1, c[0x0][0x28] ;  /* 0x00000a00ff017b82 */ /* 0x000e240000000800 */
[----:B0-----:R-:W-:Y:S01]  /*0010*/  VIADD R1, R1, 0xfffffef8 ;  /* 0xfffffef801017836 */ /* 0x001fe20000000000 */
[----:B------:R-:W0:Y:S01]  /*0020*/  S2R R4, SR_TID.X ;  /* 0x0000000000047919 */ /* 0x000e220000002100 */
[----:B------:R-:W-:Y:S01]  /*0030*/  ELECT P0, URZ, PT ;  /* 0x00000000003f782f */ /* 0x000fe20003800000 */
[----:B------:R-:W-:Y:S01]  /*0040*/  BSSY B0, `(.L_x_0) ;  /* 0x0000015000007945 */ /* 0x000fe20003800000 */
[--C-:B0-----:R-:W-:Y:S02]  /*0050*/  SHF.R.U32.HI R0, RZ, 0x5, R4.reuse ;  /* 0x00000005ff007819 */ /* 0x101fe40000011604 */
[----:B------:R-:W-:-:S03]  /*0060*/  SHF.R.U32.HI R2, RZ, 0x7, R4 ;  /* 0x00000007ff027819 */ /* 0x000fc60000011604 */
[----:B------:R-:W0:Y:S04]  /*0070*/  SHFL.IDX PT, R3, R0, RZ, 0x1f ;  /* 0x00001fff00037589 */ /* 0x000e2800000e0000 */
[----:B------:R-:W1:Y:S01]  /*0080*/  SHFL.IDX PT, R2, R2, RZ, 0x1f ;  /* 0x00001fff02027589 */ /* 0x000e6200000e0000 */
[----:B0-----:R-:W-:Y:S02]  /*0090*/  R2UR UR4, R3 ;  /* 0x00000000030472ca */ /* 0x001fe400000e0000 */
[----:B-1----:R-:W-:-:S11]  /*00a0*/  R2UR UR6, R2 ;  /* 0x00000000020672ca */ /* 0x002fd600000e0000 */
[----:B------:R-:W-:Y:S02]  /*00b0*/  USHF.R.S32.HI UR5, URZ, 0x1f, UR4 ;  /* 0x0000001f3f057899 */ /* 0x000fe40008011404 */
[----:B------:R-:W-:Y:S02]  /*00c0*/  ISETP.NE.OR P0, PT, RZ, UR4, !P0 ;  /* 0x00000004ff007c0c */ /* 0x000fe4000c705670 */
[----:B------:R-:W-:-:S04]  /*00d0*/  ULEA.HI UR5, UR5, UR4, URZ, 0x2 ;  /* 0x0000000405057291 */ /* 0x000fc8000f8f103f */
[----:B------:R-:W-:-:S04]  /*00e0*/  ULOP3.LUT UR5, UR5, 0xfffffffc, URZ, 0xc0, !UPT ;  /* 0xfffffffc05057892 */ /* 0x000fc8000f8ec03f */
[----:B------:R-:W-:-:S03]  /*00f0*/  UIADD3 UR8, UR4, -UR5, URZ ;  /* 0x8000000504087290 */ /* 0x000fc6000fffe03f */
[----:B------:R-:W-:Y:S09]  /*0100*/  @P0 BRA `(.L_x_1) ;  /* 0x0000000000200947 */ /* 0x000ff20003800000 */
[----:B------:R-:W-:Y:S02]  /*0110*/  ULDC.64 UR4, c[0x0][0x198] ;  /* 0x0000660000047ab9 */ /* 0x000fe40000000a00 */
[----:B------:R-:W-:Y:S02]  /*0120*/  UIADD3 UR10, UP0, UR4, 0xf0, URZ ;  /* 0x000000f0040a7890 */ /* 0x000fe4000ff1e03f */
[----:B------:R-:W-:Y:S02]  /*0130*/  UIADD3 UR4, UP1, UR4, 0x1f0, URZ ;  /* 0x000001f004047890 */ /* 0x000fe4000ff3e03f */
[----:B------:R-:W-:Y:S02]  /*0140*/  UIADD3.X UR11, URZ, UR5, URZ, UP0, !UPT ;  /* 0x000000053f0b7290 */ /* 0x000fe400087fe43f */
[----:B------:R-:W-:-:S07]  /*0150*/  UIADD3.X UR5, URZ, UR5, URZ, UP1, !UPT ;  /* 0x000000053f057290 */ /* 0x000fce0008ffe43f */
[----:B------:R0:W-:Y:S02]  /*0160*/  UTMACCTL.PF [UR10] ;  /* 0x000000000a0079b9 */ /* 0x0001e40008040000 */
[----:B------:R0:W-:Y:S02]  /*0170*/  UTMACCTL.PF [UR4] ;  /* 0x00000000040079b9 */ /* 0x0001e40008040000 */
[----:B0-----:R-:W-:Y:S01]  /*0180*/  NOP ;  /* 0x0000000000007918 */ /* 0x001fe20000000000 */
.L_x_1:
[----:B------:R-:W-:Y:S05]  /*0190*/  BSYNC B0 ;  /* 0x0000000000007941 */ /* 0x000fea0003800000 */
.L_x_0:
[----:B------:R-:W0:Y:S01]  /*01a0*/  SHFL.IDX PT, R3, R0, RZ, 0x1f ;  /* 0x00001fff00037589 */ /* 0x000e2200000e0000 */
[----:B------:R-:W-:Y:S01]  /*01b0*/  UISETP.NE.AND UP0, UPT, UR8, 0x3, UPT ;  /* 0x000000030800788c */ /* 0x000fe2000bf05270 */
[----:B------:R-:W-:Y:S01]  /*01c0*/  ISETP.NE.AND P1, PT, RZ, UR6, PT ;  /* 0x00000006ff007c0c */ /* 0x000fe2000bf25270 */
[----:B------:R-:W-:Y:S02]  /*01d0*/  UIADD3 UR10, UR6, -0x1, URZ ;  /* 0xffffffff060a7890 */ /* 0x000fe4000fffe03f */
[----:B------:R-:W-:Y:S02]  /*01e0*/  UISETP.EQ.OR UP0, UPT, UR8, URZ, !UP0 ;  /* 0x0000003f0800728c */ /* 0x000fe4000c702670 */
[----:B------:R-:W-:Y:S02]  /*01f0*/  UISETP.GE.U32.AND UP1, UPT, UR10, 0x2, UPT ;  /* 0x000000020a00788c */ /* 0x000fe4000bf26070 */
[----:B------:R-:W-:-:S04]  /*0200*/  UISETP.EQ.AND UP0, UPT, UR6, URZ, UP0 ;  /* 0x0000003f0600728c */ /* 0x000fc80008702270 */
[----:B------:R-:W-:-:S04]  /*0210*/  USEL UR13, URZ, 0x1, !UP0 ;  /* 0x000000013f0d7887 */ /* 0x000fc8000c000000 */
[----:B------:R-:W-:Y:S01]  /*0220*/  USEL UR13, UR13, 0x2, UP1 ;  /* 0x000000020d0d7887 */ /* 0x000fe20008800000 */
[----:B0-----:R-:W-:-:S13]  /*0230*/  ISETP.NE.AND P0, PT, R3, RZ, PT ;  /* 0x000000ff0300720c */ /* 0x001fda0003f05270 */
[----:B------:R-:W-:Y:S05]  /*0240*/  @P0 BRA `(.L_x_2) ;  /* 0x0000000000600947 */ /* 0x000fea0003800000 */
[----:B------:R-:W0:Y:S01]  /*0250*/  S2UR UR9, SR_CgaCtaId ;  /* 0x00000000000979c3 */ /* 0x000e220000008800 */
[----:B------:R-:W-:Y:S01]  /*0260*/  UMOV UR4, 0x400 ;  /* 0x0000040000047882 */ /* 0x000fe20000000000 */
[----:B------:R-:W-:Y:S01]  /*0270*/  UMOV UR5, 0x1 ;  /* 0x0000000100057882 */ /* 0x000fe20000000000 */
[----:B------:R-:W-:Y:S01]  /*0280*/  UMOV UR6, 0x4 ;  /* 0x0000000400067882 */ /* 0x000fe20000000000 */
[----:B------:R-:W-:Y:S01]  /*0290*/  ELECT P0, URZ, PT ;  /* 0x00000000003f782f */ /* 0x000fe20003800000 */
[----:B------:R-:W-:-:S04]  /*02a0*/  UIADD3 UR6, -UR6, 0x100000, URZ ;  /* 0x0010000006067890 */ /* 0x000fc8000fffe13f */
[----:B------:R-:W-:Y:S02]  /*02b0*/  USHF.L.U32 UR7, UR6, 0xb, URZ ;  /* 0x0000000b06077899 */ /* 0x000fe4000800063f */
[----:B------:R-:W-:Y:S02]  /*02c0*/  USHF.L.U32 UR6, UR6, 0x1, URZ ;  /* 0x0000000106067899 */ /* 0x000fe4000800063f */
[----:B0-----:R-:W-:Y:S02]  /*02d0*/  ULEA UR9, UR9, UR4, 0x18 ;  /* 0x0000000409097291 */ /* 0x001fe4000f8ec03f */
[----:B------:R-:W-:-:S04]  /*02e0*/  UIADD3 UR4, -UR5, 0x100000, URZ ;  /* 0x0010000005047890 */ /* 0x000fc8000fffe13f */
[----:B------:R-:W-:Y:S02]  /*02f0*/  USHF.L.U32 UR5, UR4, 0xb, URZ ;  /* 0x0000000b04057899 */ /* 0x000fe4000800063f */
[----:B------:R-:W-:Y:S01]  /*0300*/  USHF.L.U32 UR4, UR4, 0x1, URZ ;  /* 0x0000000104047899 */ /* 0x000fe2000800063f */
[----:B------:R-:W0:Y:S11]  /*0310*/  FENCE.VIEW.ASYNC.S ;  /* 0x00000000000073c6 */ /* 0x000e360000000000 */
[----:B0-----:R0:W1:Y:S01]  /*0320*/  SYNCS.EXCH.64 URZ, [UR9], UR4 ;  /* 0x00000004093f75b2 */ /* 0x0010620008000100 */
[----:B------:R0:W2:Y:S01]  /*0330*/  SYNCS.EXCH.64 URZ, [UR9+0x28], UR6 ;  /* 0x00002806093f75b2 */ /* 0x0000a20008000100 */
[----:B------:R0:W3:Y:S01]  /*0340*/  SYNCS.EXCH.64 URZ, [UR9+0x8], UR4 ;  /* 0x00000804093f75b2 */ /* 0x0000e20008000100 */
[----:B------:R0:W4:Y:S01]  /*0350*/  SYNCS.EXCH.64 URZ, [UR9+0x30], UR6 ;  /* 0x00003006093f75b2 */ /* 0x0001220008000100 */
[----:B------:R0:W0:Y:S01]  /*0360*/  SYNCS.EXCH.64 URZ, [UR9+0x10], UR4 ;  /* 0x00001004093f75b2 */ /* 0x0000220008000100 */
[----:B------:R0:W0:Y:S01]  /*0370*/  SYNCS.EXCH.64 URZ, [UR9+0x38], UR6 ;  /* 0x00003806093f75b2 */ /* 0x0000220008000100 */
[----:B------:R0:W0:Y:S01]  /*0380*/  SYNCS.EXCH.64 URZ, [UR9+0x18], UR4 ;  /* 0x00001804093f75b2 */ /* 0x0000220008000100 */
[----:B------:R0:W0:Y:S01]  /*0390*/  SYNCS.EXCH.64 URZ, [UR9+0x40], UR6 ;  /* 0x00004006093f75b2 */ /* 0x0000220008000100 */
[----:B------:R0:W0:Y:S01]  /*03a0*/  SYNCS.EXCH.64 URZ, [UR9+0x20], UR4 ;  /* 0x00002004093f75b2 */ /* 0x0000220008000100 */
[----:B------:R0:W0:Y:S01]  /*03b0*/  SYNCS.EXCH.64 URZ, [UR9+0x48], UR6 ;  /* 0x00004806093f75b2 */ /* 0x0000220008000100 */
[----:B------:R-:W-:Y:S01]  /*03c0*/  NOP ;  /* 0x0000000000007918 */ /* 0x000fe20000000000 */
.L_x_2:
[----:B------:R-:W-:Y:S01]  /*03d0*/  SHF.R.S32.HI R2, RZ, 0x1f, R4 ;  /* 0x0000001fff027819 */ /* 0x000fe20000011404 */
[----:B------:R-:W5:Y:S01]  /*03e0*/  SHFL.IDX PT, R0, R0, RZ, 0x1f ;  /* 0x00001fff00007589 */ /* 0x000f6200000e0000 */
[----:B0-----:R-:W0:Y:S01]  /*03f0*/  S2UR UR9, SR_CTAID.X ;  /* 0x00000000000979c3 */ /* 0x001e220000002500 */
[----:B------:R-:W-:Y:S02]  /*0400*/  ELECT P0, URZ, PT ;  /* 0x00000000003f782f */ /* 0x000fe40003800000 */
[----:B------:R-:W-:Y:S01]  /*0410*/  LEA.HI R2, R2, R4, RZ, 0x7 ;  /* 0x0000000402027211 */ /* 0x000fe200078f38ff */
[----:B------:R-:W-:Y:S01]  /*0420*/  ULDC UR4, c[0x0][0x150] ;  /* 0x0000540000047ab9 */ /* 0x000fe20000000800 */
[----:B------:R-:W-:Y:S01]  /*0430*/  SHF.R.S32.HI R6, RZ, 0x1f, R3 ;  /* 0x0000001fff067819 */ /* 0x000fe20000011403 */
[----:B------:R-:W-:Y:S01]  /*0440*/  NOP ;  /* 0x0000000000007918 */ /* 0x000fe20000000000 */
[----:B------:R-:W-:Y:S01]  /*0450*/  LOP3.LUT R2, R2, 0xffffff80, RZ, 0xc0, !PT ;  /* 0xffffff8002027812 */ /* 0x000fe200078ec0ff */
[----:B------:R-:W-:Y:S01]  /*0460*/  NOP ;  /* 0x0000000000007918 */ /* 0x000fe20000000000 */
[----:B------:R-:W-:Y:S01]  /*0470*/  LEA.HI R6, R6, R3, RZ, 0x2 ;  /* 0x0000000306067211 */ /* 0x000fe200078f10ff */
[----:B------:R-:W1:Y:S02]  /*0480*/  LDC R8, c[0x0][0x144] ;  /* 0x00005100ff087b82 */ /* 0x000e640000000800 */
[----:B------:R-:W-:Y:S01]  /*0490*/  IMAD.IADD R4, R4, 0x1, -R2 ;  /* 0x0000000104047824 */ /* 0x000fe200078e0a02 */
[----:B------:R-:W-:Y:S01]  /*04a0*/  LOP3.LUT R6, R6, 0x3ffffffc, RZ, 0xc0, !PT ;  /* 0x3ffffffc06067812 */ /* 0x000fe200078ec0ff */
[----:B------:R-:W2:Y:S03]  /*04b0*/  S2R R2, SR_CTAID.Y ;  /* 0x0000000000027919 */ /* 0x000ea60000002600 */
[----:B------:R-:W-:Y:S01]  /*04c0*/  SHF.R.S32.HI R5, RZ, 0x1f, R4 ;  /* 0x0000001fff057819 */ /* 0x000fe20000011404 */
[----:B------:R-:W-:Y:S01]  /*04d0*/  IMAD.IADD R6, R3, 0x1, -R6 ;  /* 0x0000000103067824 */ /* 0x000fe200078e0a06 */
[----:B------:R-:W3:Y:S02]  /*04e0*/  LDC R11, c[0x0][0x148] ;  /* 0x00005200ff0b7b82 */ /* 0x000ee40000000800 */
[----:B------:R-:W-:-:S02]  /*04f0*/  LEA.HI R5, R5, R4, RZ, 0x3 ;  /* 0x0000000405057211 */ /* 0x000fc400078f18ff */
[----:B-----5:R-:W-:Y:S02]  /*0500*/  ISETP.NE.OR P0, PT, R0, RZ, !P0 ;  /* 0x000000ff0000720c */ /* 0x020fe40004705670 */
[--C-:B------:R-:W-:Y:S02]  /*0510*/  SHF.R.S32.HI R0, RZ, 0x3, R5.reuse ;  /* 0x00000003ff007819 */ /* 0x100fe40000011405 */
[----:B------:R-:W-:Y:S02]  /*0520*/  SHF.R.S32.HI R5, RZ, 0x1f, R5 ;  /* 0x0000001fff057819 */ /* 0x000fe40000011405 */
[----:B0-----:R-:W-:Y:S02]  /*0530*/  I2FP.F32.U32 R7, UR9 ;  /* 0x0000000900077c45 */ /* 0x001fe40008201000 */
[----:B------:R-:W-:-:S03]  /*0540*/  LEA.HI R5, R5, R0, RZ, 0x2 ;  /* 0x0000000005057211 */ /* 0x000fc600078f10ff */
[----:B------:R-:W-:Y:S01]  /*0550*/  FMUL R7, R7, UR4 ;  /* 0x0000000407077c20 */ /* 0x000fe20008400000 */
[----:B------:R-:W-:Y:S01]  /*0560*/  LOP3.LUT R5, R5, 0xfffffffc, RZ, 0xc0, !PT ;  /* 0xfffffffc05057812 */ /* 0x000fe200078ec0ff */
[----:B------:R-:W-:Y:S01]  /*0570*/  VOTEU.ALL UP0, P0 ;  /* 0x00000000003f7886 */ /* 0x000fe20000000000 */
[----:B------:R-:W-:Y:S01]  /*0580*/  ULDC UR4, c[0x0][0x154] ;  /* 0x0000550000047ab9 */ /* 0x000fe20000000800 */
[----:B------:R-:W-:Y:S02]  /*0590*/  VOTEU.ALL UP1, P0 ;  /* 0x00000000003f7886 */ /* 0x000fe40000020000 */
[----:B------:R-:W0:Y:S01]  /*05a0*/  F2I.U32.TRUNC.NTZ R7, R7 ;  /* 0x0000000700077305 */ /* 0x000e22000020f000 */
[----:B------:R-:W-:Y:S01]  /*05b0*/  IMAD.IADD R5, R0, 0x1, -R5 ;  /* 0x0000000100057824 */ /* 0x000fe200078e0a05 */
[----:B------:R-:W5:Y:S01]  /*05c0*/  @!UP0 S2UR UR7, SR_CgaCtaId ;  /* 0x00000000000789c3 */ /* 0x000f620000008800 */
[----:B------:R-:W-:Y:S02]  /*05d0*/  @!UP0 UMOV UR6, 0x400 ;  /* 0x0000040000068882 */ /* 0x000fe40000000000 */
[----:B------:R-:W-:Y:S01]  /*05e0*/  IMAD R5, R6, 0x4, R5 ;  /* 0x0000000406057824 */ /* 0x000fe200078e0205 */
[----:B--2---:R-:W-:-:S04]  /*05f0*/  I2FP.F32.U32 R9, R2 ;  /* 0x0000000200097245 */ /* 0x004fc80000201000 */
[----:B------:R-:W-:Y:S01]  /*0600*/  LEA.HI R0, R5, R5, RZ, 0x1 ;  /* 0x0000000505007211 */ /* 0x000fe200078f08ff */
[----:B------:R-:W-:Y:S01]  /*0610*/  FMUL R9, R9, UR4 ;  /* 0x0000000409097c20 */ /* 0x000fe20008400000 */
[----:B------:R-:W-:Y:S02]  /*0620*/  UMOV UR4, 0x20 ;  /* 0x0000002000047882 */ /* 0x000fe40000000000 */
[----:B------:R-:W-:Y:S01]  /*0630*/  LOP3.LUT R6, R0, 0xfffffffe, RZ, 0xc0, !PT ;  /* 0xfffffffe00067812 */ /* 0x000fe200078ec0ff */
[----:B0-----:R-:W-:Y:S01]  /*0640*/  IMAD.MOV R13, RZ, RZ, -R7 ;  /* 0x000000ffff0d7224 */ /* 0x001fe200078e0a07 */
[----:B------:R-:W-:-:S04]  /*0650*/  @!UP0 UIADD3 UR4, -UR4, 0x100000, URZ ;  /* 0x0010000004048890 */ /* 0x000fc8000fffe13f */
[----:B------:R-:W-:Y:S02]  /*0660*/  @!UP0 USHF.L.U32 UR5, UR4, 0xb, URZ ;  /* 0x0000000b04058899 */ /* 0x000fe4000800063f */
[----:B------:R-:W-:Y:S01]  /*0670*/  @!UP0 USHF.L.U32 UR4, UR4, 0x1, URZ ;  /* 0x0000000104048899 */ /* 0x000fe2000800063f */
[----:B------:R-:W0:Y:S01]  /*0680*/  F2I.U32.TRUNC.NTZ R9, R9 ;  /* 0x0000000900097305 */ /* 0x000e22000020f000 */
[----:B-1----:R-:W-:Y:S02]  /*0690*/  IMAD R0, R8, R13, UR9 ;  /* 0x0000000908007e24 */ /* 0x002fe4000f8e020d */
[C---:B------:R-:W-:Y:S02]  /*06a0*/  IMAD.IADD R7, R5.reuse, 0x1, -R6 ;  /* 0x0000000105077824 */ /* 0x040fe400078e0a06 */
[----:B------:R-:W-:-:S03]  /*06b0*/  IMAD.SHL.U32 R6, R5, 0x4, RZ ;  /* 0x0000000405067824 */ /* 0x000fc600078e00ff */
[----:B------:R-:W-:Y:S01]  /*06c0*/  ISETP.NE.AND P2, PT, R7, R0, PT ;  /* 0x000000000700720c */ /* 0x000fe20003f45270 */
[----:B-----5:R-:W-:Y:S01]  /*06d0*/  @!UP0 ULEA UR6, UR7, UR6, 0x18 ;  /* 0x0000000607068291 */ /* 0x020fe2000f8ec03f */
[----:B------:R-:W-:Y:S01]  /*06e0*/  LOP3.LUT R10, R5, 0xc, R6, 0x78, !PT ;  /* 0x0000000c050a7812 */ /* 0x000fe200078e7806 */
[----:B------:R-:W1:Y:S01]  /*06f0*/  LDC R7, c[0x0][0x140] ;  /* 0x00005000ff077b82 */ /* 0x000e620000000800 */
[----:B------:R-:W-:Y:S01]  /*0700*/  VOTEU.ALL UP0, P0 ;  /* 0x00000000003f7886 */ /* 0x000fe20000000000 */
[----:B------:R-:W-:Y:S01]  /*0710*/  LOP3.LUT P0, RZ, R4, 0x7, RZ, 0xc0, !PT ;  /* 0x0000000704ff7812 */ /* 0x000fe2000780c0ff */
[----:B0-----:R-:W-:Y:S01]  /*0720*/  IMAD.MOV R12, RZ, RZ, -R9 ;  /* 0x000000ffff0c7224 */ /* 0x001fe200078e0a09 */
[----:B------:R0:W-:Y:S01]  /*0730*/  STL [R1+0x7c], R10 ;  /* 0x00007c0a01007387 */ /* 0x0001e20000100800 */
[----:B------:R-:W-:Y:S01]  /*0740*/  IMAD.MOV.U32 R4, RZ, RZ, 0x1 ;  /* 0x00000001ff047424 */ /* 0x000fe200078e00ff */
[----:B------:R-:W-:Y:S01]  /*0750*/  ISETP.LT.U32.AND P0, PT, R10, 0x2, !P0 ;  /* 0x000000020a00780c */ /* 0x000fe20004701070 */
[----:B---3--:R-:W-:-:S03]  /*0760*/  IMAD R6, R11, R12, R2 ;  /* 0x0000000c0b067224 */ /* 0x008fc600078e0202 */
[----:B------:R-:W-:Y:S01]  /*0770*/  @P2 LEA.HI R5, R10, R10, RZ, 0x1 ;  /* 0x0000000a0a052211 */ /* 0x000fe200078f08ff */
[----:B------:R-:W2:Y:S02]  /*0780*/  FENCE.VIEW.ASYNC.S ;  /* 0x00000000000073c6 */ /* 0x000ea40000000000 */
[----:B--2---:R0:W2:Y:S01]  /*0790*/  @!UP0 SYNCS.EXCH.64 URZ, [UR6+0x60], UR4 ;  /* 0x00006004063f85b2 */ /* 0x0040a20008000100 */
[----:B------:R-:W-:-:S04]  /*07a0*/  @P2 SHF.R.S32.HI R5, RZ, 0x1, R5 ;  /* 0x00000001ff052819 */ /* 0x000fc80000011405 */
[----:B------:R-:W-:Y:S02]  /*07b0*/  @P2 ISETP.NE.AND P3, PT, R5, R6, PT ;  /* 0x000000060500220c */ /* 0x000fe40003f65270 */
[----:B------:R-:W-:Y:S02]  /*07c0*/  SEL R5, RZ, 0x1, !P0 ;  /* 0x00000001ff057807 */ /* 0x000fe40004000000 */
[----:B------:R-:W-:Y:S02]  /*07d0*/  @P2 SEL R4, RZ, 0x1, P3 ;  /* 0x00000001ff042807 */ /* 0x000fe40001800000 */
[----:B-1----:R-:W-:Y:S02]  /*07e0*/  ISETP.EQ.U32.AND P5, PT, R7, 0x1, PT ;  /* 0x000000010700780c */ /* 0x002fe40003fa2070 */
[----:B------:R-:W-:Y:S01]  /*07f0*/  LOP3.LUT R4, R4, R5, RZ, 0xc0, !PT ;  /* 0x0000000504047212 */ /* 0x000fe200078ec0ff */
[----:B------:R0:W1:Y:S01]  /*0800*/  @!UP1 SYNCS.EXCH.64 URZ, [UR6+0x68], UR4 ;  /* 0x00006804063f95b2 */ /* 0x0000620008000100 */
[----:B------:R-:W-:-:S03]  /*0810*/  NOP ;  /* 0x0000000000007918 */ /* 0x000fc60000000000 */
[----:B------:R0:W-:Y:S06]  /*0820*/  STL [R1+0x78], R4 ;  /* 0x0000780401007387 */ /* 0x0001ec0000100800 */
[----:B--2---:R-:W-:Y:S05]  /*0830*/  @!P5 BRA `(.L_x_3) ;  /* 0x000000000008d947 */ /* 0x004fea0003800000 */
[----:B-1--4-:R-:W-:Y:S01]  /*0840*/  UCGABAR_ARV ;  /* 0x00000000000079c7 */ /* 0x012fe20008000000 */
[----:B------:R-:W-:Y:S05]  /*0850*/  BRA `(.L_x_4) ;  /* 0x0000000000047947 */ /* 0x000fea0003800000 */
.L_x_3:
[----:B-1--4-:R-:W-:Y:S01]  /*0860*/  NOP ;  /* 0x0000000000007918 */ /* 0x012fe20000000000 */
.L_x_4:
[----:B------:R-:W1:Y:S01]  /*0870*/  LDC R3, c[0x0][0x65c] ;  /* 0x00019700ff037b82 */ /* 0x000e620000000800 */
[----:B0-----:R-:W-:Y:S02]  /*0880*/  IMAD.U32 R4, RZ, RZ, UR9 ;  /* 0x00000009ff047e24 */ /* 0x001fe4000f8e00ff */
[----:B------:R-:W-:Y:S01]  /*0890*/  IMAD.MOV.U32 R5, RZ, RZ, RZ ;  /* 0x000000ffff057224 */ /* 0x000fe200078e00ff */
[----:B-1----:R-:W-:-:S13]  /*08a0*/  ISETP.NE.AND P4, PT, R3, 0x1, PT ;  /* 0x000000010300780c */ /* 0x002fda0003f85270 */
[----:B------:R-:W0:Y:S01]  /*08b0*/  @P4 LDC R7, c[0x0][0x10] ;  /* 0x00000400ff074b82 */ /* 0x000e220000000800 */
[----:B------:R-:W-:Y:S02]  /*08c0*/  @P4 IMAD.MOV.U32 R3, RZ, RZ, RZ ;  /* 0x000000ffff034224 */ /* 0x000fe400078e00ff */
[----:B------:R-:W-:-:S05]  /*08d0*/  @P4 IMAD.MOV.U32 R13, RZ, RZ, RZ ;  /* 0x000000ffff0d4224 */ /* 0x000fca00078e00ff */
[----:B------:R-:W1:Y:S01]  /*08e0*/  @!P4 LDC R9, c[0x0][0xc] ;  /* 0x00000300ff09cb82 */ /* 0x000e620000000800 */
[----:B0-----:R-:W-:-:S04]  /*08f0*/  @P4 IMAD.WIDE.U32 R6, R7, UR9, R2 ;  /* 0x0000000907064c25 */ /* 0x001fc8000f8e0002 */
[----:B------:R-:W-:Y:S02]  /*0900*/  @P4 IMAD.MOV.U32 R19, RZ, RZ, R6 ;  /* 0x000000ffff134224 */ /* 0x000fe400078e0006 */
[----:B------:R-:W-:Y:S02]  /*0910*/  @P4 IMAD.IADD R23, R7, 0x1, R13 ;  /* 0x0000000107174824 */ /* 0x000fe400078e020d */
[----:B-1----:R-:W-:-:S04]  /*0920*/  @!P4 IMAD.WIDE.U32 R4, R2, R9, R4 ;  /* 0x000000090204c225 */ /* 0x002fc800078e0004 */
[----:B------:R-:W-:Y:S02]  /*0930*/  @!P4 IMAD.MOV.U32 R19, RZ, RZ, R4 ;  /* 0x000000ffff13c224 */ /* 0x000fe400078e0004 */
[----:B------:R-:W-:-:S03]  /*0940*/  @!P4 IMAD.MOV.U32 R23, RZ, RZ, R5 ;  /* 0x000000ffff17c224 */ /* 0x000fc600078e0005 */
[----:B------:R0:W-:Y:S04]  /*0950*/  STL [R1+0x84], R19 ;  /* 0x0000841301007387 */ /* 0x0001e80000100800 */
[----:B------:R0:W-:Y:S01]  /*0960*/  STL [R1+0x80], R23 ;  /* 0x0000801701007387 */ /* 0x0001e20000100800 */
[----:B------:R-:W-:Y:S05]  /*0970*/  @!P5 BRA `(.L_x_5) ;  /* 0x00000000000cd947 */ /* 0x000fea0003800000 */
[----:B------:R-:W-:Y:S01]  /*0980*/  UCGABAR_WAIT ;  /* 0x0000000000007dc7 */ /* 0x000fe20008000000 */
[----:B------:R-:W-:Y:S01]  /*0990*/  CCTL.IVALL ;  /* 0x00000000ff00798f */ /* 0x000fe20002000000 */
[----:B------:R-:W-:Y:S05]  /*09a0*/  BRA `(.L_x_6) ;  /* 0x0000000000047947 */ /* 0x000fea0003800000 */
.L_x_5:
[----:B------:R-:W-:Y:S06]  /*09b0*/  BAR.SYNC.DEFER_BLOCKING 0x0 ;  /* 0x0000000000007b1d */ /* 0x000fec0000010000 */
.L_x_6:
[----:B------:R-:W-:Y:S05]  /*09c0*/  @!P1 BRA `(.L_x_7) ;  /* 0x000000e400449947 */ /* 0x000fea0003800000 */
[----:B------:R-:W-:-:S06]  /*09d0*/  UISETP.GT.U32.AND UP0, UPT, UR10, 0x1, UPT ;  /* 0x000000010a00788c */ /* 0x000fcc000bf04070 */
[----:B------:R-:W-:-:S13]  /*09e0*/  PLOP3.LUT P0, PT, PT, PT, UP0, 0x80, 0x0 ;  /* 0x000000000000781c */ /* 0x000fda0003f0f008 */
[----:B------:R-:W-:Y:S05]  /*09f0*/  @P0 EXIT ;  /* 0x000000000000094d */ /* 0x000fea0003800000 */
[----:B------:R-:W-:Y:S01]  /*0a00*/  IMAD.MOV.U32 R6, RZ, RZ, -0x1 ;  /* 0xffffffffff067424 */ /* 0x000fe200078e00ff */
[----:B------:R-:W-:Y:S01]  /*0a10*/  ULDC.64 UR4, c[0x0][0x650] ;  /* 0x0001940000047ab9 */ /* 0x000fe20000000a00 */
[----:B------:R-:W-:Y:S01]  /*0a20*/  IMAD.MOV.U32 R5, RZ, RZ, -0x1 ;  /* 0xffffffffff057424 */ /* 0x000fe200078e00ff */
[----:B------:R-:W-:Y:S01]  /*0a30*/  ISETP.GE.U32.AND P0, PT, R19, UR4, PT ;  /* 0x0000000413007c0c */ /* 0x000fe2000bf06070 */
[----:B------:R-:W-:Y:S01]  /*0a40*/  UMOV UR22, 0xffffffff ;  /* 0xffffffff00167882 */ /* 0x000fe20000000000 */
[----:B------:R1:W-:Y:S01]  /*0a50*/  STL [R1+0x8c], R6 ;  /* 0x00008c0601007387 */ /* 0x0003e20000100800 */
[----:B------:R-:W-:Y:S02]  /*0a60*/  PRMT R4, RZ, 0x7610, R4 ;  /* 0x00007610ff047816 */ /* 0x000fe40000000004 */
[----:B------:R-:W-:Y:S01]  /*0a70*/  ISETP.GE.U32.AND.EX P0, PT, R23, UR5, PT, P0 ;  /* 0x0000000517007c0c */ /* 0x000fe2000bf06100 */
[----:B------:R1:W-:-:S12]  /*0a80*/  STL [R1+0x88], R5 ;  /* 0x0000880501007387 */ /* 0x0003d80000100800 */
[----:B-1----:R-:W-:Y:S05]  /*0a90*/  @P0 BRA `(.L_x_8) ;  /* 0x0000000400380947 */ /* 0x002fea0003800000 */
[----:B------:R-:W1:Y:S01]  /*0aa0*/  LDC.64 R14, c[0x0][0x628] ;  /* 0x00018a00ff0e7b82 */ /* 0x000e620000000a00 */
[----:B------:R-:W-:Y:S02]  /*0ab0*/  IMAD.MOV.U32 R4, RZ, RZ, R19 ;  /* 0x000000ffff047224 */ /* 0x000fe400078e0013 */
[----:B------:R-:W-:-:S05]  /*0ac0*/  IMAD.MOV.U32 R5, RZ, RZ, R23 ;  /* 0x000000ffff057224 */ /* 0x000fca00078e0017 */
[----:B------:R-:W2:Y:S08]  /*0ad0*/  LDC R10, c[0x0][0x630] ;  /* 0x00018c00ff0a7b82 */ /* 0x000eb00000000800 */
[----:B------:R-:W3:Y:S01]  /*0ae0*/  LDC.64 R16, c[0x0][0x620] ;  /* 0x00018800ff107b82 */ /* 0x000ee20000000a00 */
[----:B-1----:R-:W-:-:S04]  /*0af0*/  ISETP.NE.U32.AND P0, PT, R14, RZ, PT ;  /* 0x000000ff0e00720c */ /* 0x002fc80003f05070 */
[----:B------:R-:W-:-:S13]  /*0b00*/  ISETP.NE.AND.EX P0, PT, R15, RZ, PT, P0 ;  /* 0x000000ff0f00720c */ /* 0x000fda0003f05300 */
[----:B--23--:R-:W-:Y:S05]  /*0b10*/  @!P0 BRA `(.L_x_9) ;  /* 0x0000000000288947 */ /* 0x00cfea0003800000 */
[----:B------:R-:W1:Y:S02]  /*0b20*/  LDC R9, c[0x0][0x634] ;  /* 0x00018d00ff097b82 */ /* 0x000e640000000800 */
[----:B-1----:R-:W-:-:S05]  /*0b30*/  IADD3 R9, P0, R19, R9, RZ ;  /* 0x0000000913097210 */ /* 0x002fca0007f1e0ff */
[----:B------:R-:W-:-:S04]  /*0b40*/  IMAD.X R13, RZ, RZ, R23, P0 ;  /* 0x000000ffff0d7224 */ /* 0x000fc800000e0617 */
[----:B------:R-:W-:-:S04]  /*0b50*/  IMAD.WIDE.U32 R4, R13, R14, RZ ;  /* 0x0000000e0d047225 */ /* 0x000fc800078e00ff */
[----:B------:R-:W-:-:S04]  /*0b60*/  IMAD.WIDE.U32 R6, P0, R9, R15, R4 ;  /* 0x0000000f09067225 */ /* 0x000fc80007800004 */
[----:B------:R-:W-:-:S04]  /*0b70*/  IMAD.WIDE.U32 R4, R9, R14, RZ ;  /* 0x0000000e09047225 */ /* 0x000fc800078e00ff */
[----:B------:R-:W-:Y:S01]  /*0b80*/  IMAD.X R9, RZ, RZ, RZ, P0 ;  /* 0x000000ffff097224 */ /* 0x000fe200000e06ff */
[----:B------:R-:W-:Y:S01]  /*0b90*/  IADD3 RZ, P0, R5, R6, RZ ;  /* 0x0000000605ff7210 */ /* 0x000fe20007f1e0ff */
[----:B------:R-:W-:-:S04]  /*0ba0*/  IMAD.MOV.U32 R8, RZ, RZ, R7 ;  /* 0x000000ffff087224 */ /* 0x000fc800078e0007 */
[----:B------:R-:W-:-:S08]  /*0bb0*/  IMAD.WIDE.U32.X R4, R13, R15, R8, P0 ;  /* 0x0000000f0d047225 */ /* 0x000fd000000e0408 */
.L_x_9:
[----:B------:R-:W1:Y:S01]  /*0bc0*/  LDC.64 R20, c[0x0][0x640] ;  /* 0x00019000ff147b82 */ /* 0x000e620000000a00 */
[-C--:B------:R-:W-:Y:S01]  /*0bd0*/  SHF.R.U64 R22, R4, R10.reuse, R5 ;  /* 0x0000000a04167219 */ /* 0x080fe20000001205 */
[----:B------:R-:W-:Y:S01]  /*0be0*/  IMAD.MOV.U32 R4, RZ, RZ, R19 ;  /* 0x000000ffff047224 */ /* 0x000fe200078e0013 */
[----:B------:R-:W-:Y:S01]  /*0bf0*/  SHF.R.U32.HI R3, RZ, R10, R5 ;  /* 0x0000000aff037219 */ /* 0x000fe20000011605 */
[----:B------:R-:W-:Y:S01]  /*0c00*/  IMAD.MOV.U32 R5, RZ, RZ, R23 ;  /* 0x000000ffff057224 */ /* 0x000fe200078e0017 */
[----:B------:R-:W-:Y:S01]  /*0c10*/  IADD3 R7, P0, RZ, -R22, RZ ;  /* 0x80000016ff077210 */ /* 0x000fe20007f1e0ff */
[----:B0-----:R-:W-:Y:S02]  /*0c20*/  IMAD R23, R11, R12, R2 ;  /* 0x0000000c0b177224 */ /* 0x001fe400078e0202 */
[----:B------:R-:W0:Y:S01]  /*0c30*/  LDC R8, c[0x0][0x618] ;  /* 0x00018600ff087b82 */ /* 0x000e220000000800 */
[----:B------:R-:W-:Y:S02]  /*0c40*/  IMAD.MOV.U32 R11, RZ, RZ, 0x1 ;  /* 0x00000001ff0b7424 */ /* 0x000fe400078e00ff */
[----:B------:R-:W-:-:S02]  /*0c50*/  IMAD.X R3, RZ, RZ, ~R3, P0 ;  /* 0x000000ffff037224 */ /* 0x000fc400000e0e03 */
[----:B------:R-:W-:-:S03]  /*0c60*/  IMAD.WIDE.U32 R4, R7, R16, R4 ;  /* 0x0000001007047225 */ /* 0x000fc600078e0004 */
[----:B------:R-:W2:Y:S01]  /*0c70*/  LDC R14, c[0x0][0x608] ;  /* 0x00018200ff0e7b82 */ /* 0x000ea20000000800 */
[----:B------:R-:W-:-:S04]  /*0c80*/  IMAD R6, R3, R16, RZ ;  /* 0x0000001003067224 */ /* 0x000fc800078e02ff */
[----:B------:R-:W-:-:S03]  /*0c90*/  IMAD R3, R7, R17, R6 ;  /* 0x0000001107037224 */ /* 0x000fc600078e0206 */
[----:B------:R-:W3:Y:S01]  /*0ca0*/  LDC R18, c[0x0][0x658] ;  /* 0x00019600ff127b82 */ /* 0x000ee20000000800 */
[----:B------:R-:W-:Y:S01]  /*0cb0*/  IMAD.IADD R3, R5, 0x1, R3 ;  /* 0x0000000105037824 */ /* 0x000fe200078e0203 */
[----:B-1----:R-:W-:Y:S01]  /*0cc0*/  ISETP.NE.U32.AND P0, PT, R20, RZ, PT ;  /* 0x000000ff1400720c */ /* 0x002fe20003f05070 */
[----:B------:R-:W-:-:S03]  /*0cd0*/  IMAD.MOV.U32 R5, RZ, RZ, -0x1 ;  /* 0xffffffffff057424 */ /* 0x000fc600078e00ff */
[----:B------:R-:W-:Y:S02]  /*0ce0*/  ISETP.NE.AND.EX P0, PT, R21, RZ, PT, P0 ;  /* 0x000000ff1500720c */ /* 0x000fe40003f05300 */
[----:B------:R-:W1:Y:S01]  /*0cf0*/  LDC R13, c[0x0][0x600] ;  /* 0x00018000ff0d7b82 */ /* 0x000e620000000800 */
[-CC-:B0-----:R-:W-:Y:S02]  /*0d00*/  SHF.R.U64 R10, R4, R8.reuse, R3.reuse ;  /* 0x00000008040a7219 */ /* 0x181fe40000001203 */
[----:B------:R-:W-:-:S05]  /*0d10*/  SHF.R.U32.HI R3, RZ, R8, R3 ;  /* 0x00000008ff037219 */ /* 0x000fca0000011603 */
[----:B------:R-:W0:Y:S01]  /*0d20*/  LDC R15, c[0x0][0x648] ;  /* 0x00019200ff0f7b82 */ /* 0x000e220000000800 */
[-CC-:B--2---:R-:W-:Y:S02]  /*0d30*/  SHF.R.U64 R19, R10, R14.reuse, R3.reuse ;  /* 0x0000000e0a137219 */ /* 0x184fe40000001203 */
[----:B------:R-:W-:-:S05]  /*0d40*/  SHF.R.U32.HI R3, RZ, R14, R3 ;  /* 0x0000000eff037219 */ /* 0x000fca0000011603 */
[----:B------:R-:W2:Y:S01]  /*0d50*/  LDC R17, c[0x0][0x638] ;  /* 0x00018e00ff117b82 */ /* 0x000ea20000000800 */
[-C--:B---3--:R-:W-:Y:S02]  /*0d60*/  SHF.L.U32 R2, R5, R18.reuse, RZ ;  /* 0x0000001205027219 */ /* 0x088fe400000006ff */
[--C-:B------:R-:W-:Y:S02]  /*0d70*/  SHF.R.U64 R12, R19, R18, R3.reuse ;  /* 0x00000012130c7219 */ /* 0x100fe40000001203 */
[----:B------:R-:W-:Y:S02]  /*0d80*/  LOP3.LUT R8, RZ, R2, RZ, 0x33, !PT ;  /* 0x00000002ff087212 */ /* 0x000fe400078e33ff */
[----:B------:R-:W-:Y:S01]  /*0d90*/  SHF.R.U32.HI R3, RZ, R18, R3 ;  /* 0x00000012ff037219 */ /* 0x000fe20000011603 */
[----:B------:R-:W3:Y:S01]  /*0da0*/  LDC R16, c[0x0][0x610] ;  /* 0x00018400ff107b82 */ /* 0x000ee20000000800 */
[----:B------:R-:W-:Y:S01]  /*0db0*/  IMAD.MOV.U32 R2, RZ, RZ, R12 ;  /* 0x000000ffff027224 */ /* 0x000fe200078e000c */
[----:B------:R-:W-:Y:S06]  /*0dc0*/  @!P0 BRA `(.L_x_10) ;  /* 0x0000000000288947 */ /* 0x000fec0003800000 */
[----:B------:R-:W4:Y:S02]  /*0dd0*/  LDC R7, c[0x0][0x64c] ;  /* 0x00019300ff077b82 */ /* 0x000f240000000800 */
[----:B----4-:R-:W-:-:S05]  /*0de0*/  IADD3 R7, P0, R12, R7, RZ ;  /* 0x000000070c077210 */ /* 0x010fca0007f1e0ff */
        /* <DEDUP_REMOVED lines=8> */
.L_x_10:
[----:B0-----:R-:W-:Y:S01]  /*0e70*/  SHF.R.U64 R4, R2, R15, R3 ;  /* 0x0000000f02047219 */ /* 0x001fe20000001203 */
[----:B-1----:R-:W-:Y:S01]  /*0e80*/  VIADD R5, R13, 0xffffffff ;  /* 0xffffffff0d057836 */ /* 0x002fe20000000000 */
[----:B------:R-:W-:Y:S02]  /*0e90*/  SHF.L.U32 R2, R11, R18, RZ ;  /* 0x000000120b027219 */ /* 0x000fe400000006ff */
[----:B------:R-:W-:Y:S01]  /*0ea0*/  LOP3.LUT R3, R19, R8, RZ, 0xc0, !PT ;  /* 0x0000000813037212 */ /* 0x000fe200078ec0ff */
[----:B------:R-:W-:Y:S01]  /*0eb0*/  IMAD.MOV R6, RZ, RZ, -R4 ;  /* 0x000000ffff067224 */ /* 0x000fe200078e0a04 */
[----:B------:R-:W-:Y:S02]  /*0ec0*/  SEL R0, R0, R23, !P4 ;  /* 0x0000001700007207 */ /* 0x000fe40006000000 */
[----:B------:R-:W-:Y:S01]  /*0ed0*/  LOP3.LUT R5, R10, R5, RZ, 0xc0, !PT ;  /* 0x000000050a057212 */ /* 0x000fe200078ec0ff */
[----:B------:R-:W-:Y:S01]  /*0ee0*/  IMAD R3, R2, R4, R3 ;  /* 0x0000000402037224 */ /* 0x000fe200078e0203 */
[----:B------:R-:W-:Y:S01]  /*0ef0*/  R2UR UR22, R22 ;  /* 0x00000000161672ca */ /* 0x000fe200000e0000 */
[----:B--2---:R-:W-:-:S02]  /*0f00*/  IMAD R2, R6, R17, R12 ;  /* 0x0000001106027224 */ /* 0x004fc400078e020c */
[----:B---3--:R-:W-:Y:S02]  /*0f10*/  IMAD R0, R3, R16, R0 ;  /* 0x0000001003007224 */ /* 0x008fe400078e0200 */
[----:B------:R-:W-:Y:S02]  /*0f20*/  IMAD R3, R2, R13, R5 ;  /* 0x0000000d02037224 */ /* 0x000fe400078e0205 */
[----:B------:R-:W-:-:S03]  /*0f30*/  IMAD.MOV.U32 R4, RZ, RZ, 0x1 ;  /* 0x00000001ff047424 */ /* 0x000fc600078e00ff */
[----:B------:R-:W-:Y:S02]  /*0f40*/  SEL R2, R3, R0, !P4 ;  /* 0x0000000003027207 */ /* 0x000fe40006000000 */
[----:B------:R-:W-:-:S03]  /*0f50*/  SEL R0, R0, R3, !P4 ;  /* 0x0000000300007207 */ /* 0x000fc60006000000 */
[----:B------:R1:W-:Y:S04]  /*0f60*/  STL [R1+0x88], R2 ;  /* 0x0000880201007387 */ /* 0x0003e80000100800 */
[----:B------:R1:W-:Y:S02]  /*0f70*/  STL [R1+0x8c], R0 ;  /* 0x00008c0001007387 */ /* 0x0003e40000100800 */
.L_x_8:
[----:B------:R-:W-:-:S08]  /*0f80*/  NOP ;  /* 0x0000000000007918 */ /* 0x000fd00000000000 */
[----:B------:R-:W2:Y:S02]  /*0f90*/  USETMAXREG.TRY_ALLOC.CTAPOOL UP0, 0xe8 ;  /* 0x000000e8000079c8 */ /* 0x000ea40008000600 */
[----:B--2---:R-:W-:-:S13]  /*0fa0*/  PLOP3.LUT P0, PT, PT, PT, UP0, 0x80, 0x0 ;  /* 0x000000000000781c */ /* 0x004fda0003f0f008 */
[----:B------:R-:W-:Y:S05]  /*0fb0*/  @!P0 BRA `(.L_x_8) ;  /* 0xfffffffc00f08947 */ /* 0x000fea000383ffff */
[----:B------:R-:W-:Y:S01]  /*0fc0*/  ULDC.64 UR4, c[0x0][0x598] ;  /* 0x0001660000047ab9 */ /* 0x000fe20000000a00 */
[----:B------:R-:W-:Y:S01]  /*0fd0*/  ULDC.64 UR14, c[0x0][0x208] ;  /* 0x00008200000e7ab9 */ /* 0x000fe20000000a00 */
[----:B------:R-:W-:-:S04]  /*0fe0*/  ISETP.NE.U32.AND P0, PT, RZ, UR4, PT ;  /* 0x00000004ff007c0c */ /* 0x000fc8000bf05070 */
[----:B------:R-:W-:-:S13]  /*0ff0*/  ISETP.NE.AND.EX P0, PT, RZ, UR5, PT, P0 ;  /* 0x00000005ff007c0c */ /* 0x000fda000bf05300 */
[----:B------:R-:W-:Y:S05]  /*1000*/  @!P0 BRA `(.L_x_11) ;  /* 0x0000000000208947 */ /* 0x000fea0003800000 */
[----:B-1----:R-:W1:Y:S02]  /*1010*/  LDC.64 R2, c[0x0][0x598] ;  /* 0x00016600ff027b82 */ /* 0x002e640000000a00 */
[----:B-1----:R-:W2:Y:S02]  /*1020*/  LDG.E.64 R2, desc[UR14][R2.64] ;  /* 0x0000000e02027981 */ /* 0x002ea4000c1e1b00 */
[----:B--2---:R-:W-:-:S04]  /*1030*/  ISETP.NE.U32.AND P0, PT, R2, RZ, PT ;  /* 0x000000ff0200720c */ /* 0x004fc80003f05070 */
[----:B------:R-:W-:-:S13]  /*1040*/  ISETP.NE.AND.EX P0, PT, R3, RZ, PT, P0 ;  /* 0x000000ff0300720c */ /* 0x000fda0003f05300 */
[----:B------:R-:W-:Y:S05]  /*1050*/  @!P0 BRA `(.L_x_11) ;  /* 0x00000000000c8947 */ /* 0x000fea0003800000 */
[----:B------:R-:W2:Y:S02]  /*1060*/  LD.E R2, desc[UR14][R2.64] ;  /* 0x0000000e02027980 */ /* 0x000ea4000c101900 */
[----:B--2---:R-:W-:Y:S01]  /*1070*/  R2UR UR20, R2 ;  /* 0x00000000021472ca */ /* 0x004fe200000e0000 */
[----:B------:R-:W-:-:S14]  /*1080*/  BRA `(.L_x_12) ;  /* 0x0000000000247947 */ /* 0x000fdc0003800000 */
.L_x_11:
[----:B------:R-:W-:Y:S02]  /*1090*/  ULDC.64 UR4, c[0x0][0x588] ;  /* 0x0001620000047ab9 */ /* 0x000fe40000000a00 */
[----:B------:R-:W-:-:S04]  /*10a0*/  ISETP.NE.U32.AND P0, PT, RZ, UR4, PT ;  /* 0x00000004ff007c0c */ /* 0x000fc8000bf05070 */
[----:B------:R-:W-:-:S13]  /*10b0*/  ISETP.NE.AND.EX P0, PT, RZ, UR5, PT, P0 ;  /* 0x00000005ff007c0c */ /* 0x000fda000bf05300 */
[----:B------:R-:W-:Y:S05]  /*10c0*/  @!P0 BRA `(.L_x_13) ;  /* 0x0000000000108947 */ /* 0x000fea0003800000 */
[----:B-1----:R-:W1:Y:S02]  /*10d0*/  LDC.64 R2, c[0x0][0x588] ;  /* 0x00016200ff027b82 */ /* 0x002e640000000a00 */
[----:B-1----:R-:W2:Y:S02]  /*10e0*/  LDG.E R2, desc[UR14][R2.64] ;  /* 0x0000000e02027981 */ /* 0x002ea4000c1e1900 */
[----:B--2---:R-:W-:Y:S01]  /*10f0*/  R2UR UR20, R2 ;  /* 0x00000000021472ca */ /* 0x004fe200000e0000 */
[----:B------:R-:W-:-:S14]  /*1100*/  BRA `(.L_x_12) ;  /* 0x0000000000047947 */ /* 0x000fdc0003800000 */
.L_x_13:
[----:B------:R-:W-:-:S05]  /*1110*/  ULDC UR20, c[0x0][0x580] ;  /* 0x0001600000147ab9 */ /* 0x000fca0000000800 */
.L_x_12:
[----:B------:R-:W-:Y:S02]  /*1120*/  ULDC.64 UR4, c[0x0][0x5a0] ;  /* 0x0001680000047ab9 */ /* 0x000fe40000000a00 */
        /* <DEDUP_REMOVED lines=11> */
.L_x_14:
        /* <DEDUP_REMOVED lines=8> */
.L_x_16:
[----:B------:R-:W-:-:S05]  /*1260*/  ULDC UR21, c[0x0][0x584] ;  /* 0x0001610000157ab9 */ /* 0x000fca0000000800 */
.L_x_15:
[----:B------:R-:W-:-:S13]  /*1270*/  LOP3.LUT P0, RZ, R4, 0xff, RZ, 0xc0, !PT ;  /* 0x000000ff04ff7812 */ /* 0x000fda000780c0ff */
[----:B------:R-:W-:Y:S05]  /*1280*/  @!P0 EXIT ;  /* 0x000000000000894d */ /* 0x000fea0003800000 */
[----:B------:R-:W-:Y:S01]  /*1290*/  ULDC UR4, c[0x0][0x28c] ;  /* 0x0000a30000047ab9 */ /* 0x000fe20000000800 */
[----:B------:R-:W-:Y:S02]  /*12a0*/  ULOP3.LUT UR23, UR13, 0x1, URZ, 0xfc, !UPT ;  /* 0x000000010d177892 */ /* 0x000fe4000f8efc3f */
[----:B------:R-:W-:-:S04]  /*12b0*/  UIADD3 UR4, UR4, 0x3f, URZ ;  /* 0x0000003f04047890 */ /* 0x000fc8000fffe03f */
[----:B------:R-:W-:-:S04]  /*12c0*/  USHF.R.S32.HI UR5, URZ, 0x1f, UR4 ;  /* 0x0000001f3f057899 */ /* 0x000fc80008011404 */
[----:B------:R-:W-:-:S03]  /*12d0*/  ULEA.HI UR5, UR5, UR4, URZ, 0x6 ;  /* 0x0000000405057291 */ /* 0x000fc6000f8f303f */
[----:B------:R-:W-:Y:S01]  /*12e0*/  UMOV UR4, URZ ;  /* 0x0000003f00047c82 */ /* 0x000fe20008000000 */
[----:B------:R-:W-:-:S03]  /*12f0*/  USHF.R.S32.HI UR9, URZ, 0x6, UR5 ;  /* 0x000000063f097899 */ /* 0x000fc60008011405 */
[----:B------:R-:W-:-:S09]  /*1300*/  UMOV UR5, URZ ;  /* 0x0000003f00057c82 */ /* 0x000fd20008000000 */
.L_x_299:
[----:B-1----:R-:W1:Y:S01]  /*1310*/  S2R R0, SR_TID.X ;  /* 0x0000000000007919 */ /* 0x002e620000002100 */
[----:B--2---:R-:W2:Y:S01]  /*1320*/  S2UR UR17, SR_CgaCtaId ;  /* 0x00000000001179c3 */ /* 0x004ea20000008800 */
[----:B------:R-:W-:Y:S01]  /*1330*/  UMOV UR16, 0x400 ;  /* 0x0000040000107882 */ /* 0x000fe20000000000 */
[----:B------:R-:W-:Y:S01]  /*1340*/  UMOV UR6, URZ ;  /* 0x0000003f00067c82 */ /* 0x000fe20008000000 */
[----:B------:R-:W-:Y:S01]  /*1350*/  STL [R1+0x74], RZ ;  /* 0x000074ff01007387 */ /* 0x000fe20000100800 */
[----:B------:R-:W-:Y:S01]  /*1360*/  UMOV UR7, URZ ;  /* 0x0000003f00077c82 */ /* 0x000fe20008000000 */
[----:B------:R-:W-:Y:S01]  /*1370*/  UMOV UR8, URZ ;  /* 0x0000003f00087c82 */ /* 0x000fe20008000000 */
[----:B------:R-:W-:Y:S01]  /*1380*/  CS2R R4, SRZ ;  /* 0x0000000000047805 */ /* 0x000fe2000001ff00 */
[----:B------:R-:W-:Y:S01]  /*1390*/  STL [R1+0x70], RZ ;  /* 0x000070ff01007387 */ /* 0x000fe20000100800 */
[----:B---3--:R-:W3:Y:S01]  /*13a0*/  LDC R2, c[0x0][0x28c] ;  /* 0x0000a300ff027b82 */ /* 0x008ee20000000800 */
[----:B------:R-:W-:-:S02]  /*13b0*/  CS2R R6, SRZ ;  /* 0x0000000000067805 */ /* 0x000fc4000001ff00 */
[----:B------:R-:W-:Y:S01]  /*13c0*/  CS2R R8, SRZ ;  /* 0x0000000000087805 */ /* 0x000fe2000001ff00 */
[----:B------:R-:W-:Y:S01]  /*13d0*/  STL [R1+0x6c], RZ ;  /* 0x00006cff01007387 */ /* 0x000fe20000100800 */
[----:B------:R-:W-:Y:S02]  /*13e0*/  CS2R R10, SRZ ;  /* 0x00000000000a7805 */ /* 0x000fe4000001ff00 */
[----:B------:R-:W-:Y:S02]  /*13f0*/  CS2R R12, SRZ ;  /* 0x00000000000c7805 */ /* 0x000fe4000001ff00 */
[----:B------:R-:W-:Y:S01]  /*1400*/  CS2R R14, SRZ ;  /* 0x00000000000e7805 */ /* 0x000fe2000001ff00 */
[----:B------:R-:W-:Y:S01]  /*1410*/  STL [R1+0x68], RZ ;  /* 0x000068ff01007387 */ /* 0x000fe20000100800 */
[----:B------:R-:W-:Y:S02]  /*1420*/  CS2R R16, SRZ ;  /* 0x0000000000107805 */ /* 0x000fe4000001ff00 */
[----:B0-----:R-:W-:-:S02]  /*1430*/  CS2R R18, SRZ ;  /* 0x0000000000127805 */ /* 0x001fc4000001ff00 */
[----:B------:R-:W-:Y:S01]  /*1440*/  CS2R R20, SRZ ;  /* 0x0000000000147805 */ /* 0x000fe2000001ff00 */
[----:B------:R-:W-:Y:S01]  /*1450*/  STL [R1+0x64], RZ ;  /* 0x000064ff01007387 */ /* 0x000fe20000100800 */
[----:B------:R-:W-:Y:S02]  /*1460*/  CS2R R22, SRZ ;  /* 0x0000000000167805 */ /* 0x000fe4000001ff00 */
[----:B------:R-:W-:Y:S02]  /*1470*/  CS2R R152, SRZ ;  /* 0x0000000000987805 */ /* 0x000fe4000001ff00 */
[----:B------:R-:W-:Y:S01]  /*1480*/  CS2R R154, SRZ ;  /* 0x00000000009a7805 */ /* 0x000fe2000001ff00 */
[----:B------:R-:W-:Y:S01]  /*1490*/  STL [R1+0x60], RZ ;  /* 0x000060ff01007387 */ /* 0x000fe20000100800 */
[----:B------:R-:W-:Y:S02]  /*14a0*/  CS2R R156, SRZ ;  /* 0x00000000009c7805 */ /* 0x000fe4000001ff00 */
[----:B------:R-:W-:-:S02]  /*14b0*/  CS2R R158, SRZ ;  /* 0x00000000009e7805 */ /* 0x000fc4000001ff00 */
[----:B------:R-:W-:Y:S01]  /*14c0*/  CS2R R160, SRZ ;  /* 0x0000000000a07805 */ /* 0x000fe2000001ff00 */
[----:B------:R-:W-:Y:S01]  /*14d0*/  STL [R1+0x5c], RZ ;  /* 0x00005cff01007387 */ /* 0x000fe20000100800 */
[----:B------:R-:W-:Y:S02]  /*14e0*/  CS2R R162, SRZ ;  /* 0x0000000000a27805 */ /* 0x000fe4000001ff00 */
[----:B------:R-:W-:Y:S02]  /*14f0*/  CS2R R164, SRZ ;  /* 0x0000000000a47805 */ /* 0x000fe4000001ff00 */
[----:B------:R-:W-:Y:S02]  /*1500*/  CS2R R166, SRZ ;  /* 0x0000000000a67805 */ /* 0x000fe4000001ff00 */
[----:B-1----:R-:W-:Y:S01]  /*1510*/  LOP3.LUT R0, R0, 0x80, RZ, 0xc0, !PT ;  /* 0x0000008000007812 */ /* 0x002fe200078ec0ff */
[----:B------:R-:W-:Y:S01]  /*1520*/  STL [R1+0x58], RZ ;  /* 0x000058ff01007387 */ /* 0x000fe20000100800 */
[----:B---3--:R-:W-:-:S02]  /*1530*/  ISETP.GE.AND P0, PT, R2, 0x1, PT ;  /* 0x000000010200780c */ /* 0x008fc40003f06270 */
[----:B------:R-:W-:Y:S02]  /*1540*/  CS2R R2, SRZ ;  /* 0x0000000000027805 */ /* 0x000fe4000001ff00 */
[----:B------:R-:W-:Y:S01]  /*1550*/  SHF.R.U32.HI R0, RZ, 0x7, R0 ;  /* 0x00000007ff007819 */ /* 0x000fe20000011600 */
[----:B------:R-:W-:Y:S01]  /*1560*/  STL [R1+0x54], RZ ;  /* 0x000054ff01007387 */ /* 0x000fe20000100800 */
[----:B------:R-:W-:Y:S02]  /*1570*/  CS2R R168, SRZ ;  /* 0x0000000000a87805 */ /* 0x000fe4000001ff00 */
[----:B------:R-:W-:Y:S02]  /*1580*/  CS2R R170, SRZ ;  /* 0x0000000000aa7805 */ /* 0x000fe4000001ff00 */
[----:B------:R-:W-:Y:S01]  /*1590*/  CS2R R172, SRZ ;  /* 0x0000000000ac7805 */ /* 0x000fe2000001ff00 */
[----:B------:R-:W-:Y:S01]  /*15a0*/  STL [R1+0x50], RZ ;  /* 0x000050ff01007387 */ /* 0x000fe20000100800 */
[----:B------:R-:W-:-:S02]  /*15b0*/  CS2R R174, SRZ ;  /* 0x0000000000ae7805 */ /* 0x000fc4000001ff00 */
[----:B------:R-:W-:Y:S02]  /*15c0*/  CS2R R176, SRZ ;  /* 0x0000000000b07805 */ /* 0x000fe4000001ff00 */
[----:B------:R-:W-:Y:S01]  /*15d0*/  CS2R R178, SRZ ;  /* 0x0000000000b27805 */ /* 0x000fe2000001ff00 */
[----:B------:R-:W0:Y:S01]  /*15e0*/  SHFL.IDX PT, R0, R0, RZ, 0x1f ;  /* 0x00001fff00007589 */ /* 0x000e2200000e0000 */
[----:B------:R-:W-:Y:S02]  /*15f0*/  CS2R R180, SRZ ;  /* 0x0000000000b47805 */ /* 0x000fe4000001ff00 */
[----:B------:R-:W-:Y:S02]  /*1600*/  CS2R R182, SRZ ;  /* 0x0000000000b67805 */ /* 0x000fe4000001ff00 */
[----:B------:R-:W-:Y:S01]  /*1610*/  CS2R R184, SRZ ;  /* 0x0000000000b87805 */ /* 0x000fe2000001ff00 */
[----:B------:R1:W-:Y:S01]  /*1620*/  STL [R1+0x4c], RZ ;  /* 0x00004cff01007387 */ /* 0x0003e20000100800 */
[----:B------:R-:W-:-:S02]  /*1630*/  CS2R R186, SRZ ;  /* 0x0000000000ba7805 */ /* 0x000fc4000001ff00 */
[----:B------:R-:W-:Y:S02]  /*1640*/  CS2R R188, SRZ ;  /* 0x0000000000bc7805 */ /* 0x000fe4000001ff00 */
[----:B------:R-:W-:Y:S01]  /*1650*/  CS2R R190, SRZ ;  /* 0x0000000000be7805 */ /* 0x000fe2000001ff00 */
[----:B------:R1:W-:Y:S01]  /*1660*/  STL [R1+0x48], RZ ;  /* 0x000048ff01007387 */ /* 0x0003e20000100800 */
        /* <DEDUP_REMOVED lines=14> */
[----:B------:R-:W-:Y:S02]  /*1750*/  CS2R R214, SRZ ;  /* 0x0000000000d67805 */ /* 0x000fe4000001ff00 */
[----:B0-----:R-:W-:Y:S01]  /*1760*/  R2UR UR11, R0 ;  /* 0x00000000000b72ca */ /* 0x001fe200000e0000 */
[----:B------:R1:W-:Y:S01]  /*1770*/  STL [R1+0x38], RZ ;  /* 0x000038ff01007387 */ /* 0x0003e20000100800 */
[----:B------:R-:W-:Y:S01]  /*1780*/  IMAD.MOV.U32 R0, RZ, RZ, RZ ;  /* 0x000000ffff007224 */ /* 0x000fe200078e00ff */
[----:B------:R-:W-:Y:S02]  /*1790*/  CS2R R216, SRZ ;  /* 0x0000000000d87805 */ /* 0x000fe4000001ff00 */
[----:B------:R-:W-:Y:S01]  /*17a0*/  CS2R R218, SRZ ;  /* 0x0000000000da7805 */ /* 0x000fe2000001ff00 */
[----:B------:R1:W-:Y:S01]  /*17b0*/  STL [R1+0x34], RZ ;  /* 0x000034ff01007387 */ /* 0x0003e20000100800 */
[----:B------:R-:W-:-:S02]  /*17c0*/  CS2R R220, SRZ ;  /* 0x0000000000dc7805 */ /* 0x000fc4000001ff00 */
[----:B------:R-:W-:Y:S02]  /*17d0*/  CS2R R222, SRZ ;  /* 0x0000000000de7805 */ /* 0x000fe4000001ff00 */
[----:B------:R-:W-:Y:S01]  /*17e0*/  CS2R R224, SRZ ;  /* 0x0000000000e07805 */ /* 0x000fe2000001ff00 */
[----:B------:R1:W-:Y:S01]  /*17f0*/  STL [R1+0x30], RZ ;  /* 0x000030ff01007387 */ /* 0x0003e20000100800 */
[----:B------:R-:W-:Y:S01]  /*1800*/  IMAD.MOV.U32 R226, RZ, RZ, RZ ;  /* 0x000000ffffe27224 */ /* 0x000fe200078e00ff */
[----:B------:R-:W-:Y:S01]  /*1810*/  CS2R R88, SRZ ;  /* 0x0000000000587805 */ /* 0x000fe2000001ff00 */
[----:B------:R-:W-:Y:S01]  /*1820*/  IMAD.U32 R227, RZ, RZ, UR4 ;  /* 0x00000004ffe37e24 */ /* 0x000fe2000f8e00ff */
[----:B------:R1:W-:Y:S01]  /*1830*/  STL [R1+0x2c], RZ ;  /* 0x00002cff01007387 */ /* 0x0003e20000100800 */
[----:B------:R-:W-:Y:S01]  /*1840*/  ULEA.HI UR10, UR11, UR11, URZ, 0x1 ;  /* 0x0000000b0b0a7291 */ /* 0x000fe2000f8f083f */
[----:B------:R-:W-:Y:S02]  /*1850*/  CS2R R90, SRZ ;  /* 0x00000000005a7805 */ /* 0x000fe4000001ff00 */
[----:B------:R-:W-:Y:S01]  /*1860*/  CS2R R92, SRZ ;  /* 0x00000000005c7805 */ /* 0x000fe2000001ff00 */
[----:B------:R1:W-:Y:S01]  /*1870*/  STL [R1+0x28], RZ ;  /* 0x000028ff01007387 */ /* 0x0003e20000100800 */
[----:B------:R-:W-:Y:S01]  /*1880*/  ULOP3.LUT UR12, UR10, 0xffffe, URZ, 0xc0, !UPT ;  /* 0x000ffffe0a0c7892 */ /* 0x000fe2000f8ec03f */
[----:B------:R-:W-:Y:S01]  /*1890*/  CS2R R94, SRZ ;  /* 0x00000000005e7805 */ /* 0x000fe2000001ff00 */
[----:B--2---:R-:W-:Y:S01]  /*18a0*/  ULEA UR10, UR17, UR16, 0x18 ;  /* 0x00000010110a7291 */ /* 0x004fe2000f8ec03f */
[----:B------:R1:W-:Y:S01]  /*18b0*/  STL [R1+0x24], RZ ;  /* 0x000024ff01007387 */ /* 0x0003e20000100800 */
[----:B------:R-:W-:Y:S01]  /*18c0*/  UIADD3 UR12, UR11, -UR12, URZ ;  /* 0x8000000c0b0c7290 */ /* 0x000fe2000fffe03f */
[----:B------:R-:W-:-:S02]  /*18d0*/  CS2R R96, SRZ ;  /* 0x0000000000607805 */ /* 0x000fc4000001ff00 */
[----:B------:R-:W-:Y:S01]  /*18e0*/  CS2R R98, SRZ ;  /* 0x0000000000627805 */ /* 0x000fe2000001ff00 */
[----:B------:R1:W-:Y:S01]  /*18f0*/  STL [R1+0x20], RZ ;  /* 0x000020ff01007387 */ /* 0x0003e20000100800 */
[----:B------:R-:W-:Y:S01]  /*1900*/  ULEA UR12, UR12, UR10, 0xc ;  /* 0x0000000a0c0c7291 */ /* 0x000fe2000f8e603f */
[----:B------:R-:W-:Y:S02]  /*1910*/  CS2R R100, SRZ ;  /* 0x0000000000647805 */ /* 0x000fe4000001ff00 */
[----:B------:R-:W-:Y:S01]  /*1920*/  CS2R R102, SRZ ;  /* 0x0000000000667805 */ /* 0x000fe2000001ff00 */
[----:B------:R1:W-:Y:S01]  /*1930*/  STL [R1+0x1c], RZ ;  /* 0x00001cff01007387 */ /* 0x0003e20000100800 */
[----:B------:R-:W-:Y:S01]  /*1940*/  UIADD3 UR12, UR12, 0x100, URZ ;  /* 0x000001000c0c7890 */ /* 0x000fe2000fffe03f */
[----:B------:R-:W-:Y:S02]  /*1950*/  CS2R R104, SRZ ;  /* 0x0000000000687805 */ /* 0x000fe4000001ff00 */
[----:B------:R-:W-:Y:S01]  /*1960*/  CS2R R106, SRZ ;  /* 0x00000000006a7805 */ /* 0x000fe2000001ff00 */
[----:B------:R1:W-:Y:S01]  /*1970*/  STL [R1+0x18], RZ ;  /* 0x000018ff01007387 */ /* 0x0003e20000100800 */
[----:B------:R-:W-:Y:S01]  /*1980*/  USHF.R.U32.HI UR11, URZ, 0x4, UR12 ;  /* 0x000000043f0b7899 */ /* 0x000fe2000801160c */
[----:B------:R-:W-:-:S02]  /*1990*/  CS2R R108, SRZ ;  /* 0x00000000006c7805 */ /* 0x000fc4000001ff00 */
[----:B------:R-:W-:Y:S01]  /*19a0*/  CS2R R110, SRZ ;  /* 0x00000000006e7805 */ /* 0x000fe2000001ff00 */
[----:B------:R1:W-:Y:S01]  /*19b0*/  STL [R1+0x14], RZ ;  /* 0x000014ff01007387 */ /* 0x0003e20000100800 */
[----:B------:R-:W-:Y:S01]  /*19c0*/  ULOP3.LUT UR11, UR11, 0x3fff, URZ, 0xc0, !UPT ;  /* 0x00003fff0b0b7892 */ /* 0x000fe2000f8ec03f */
[----:B------:R-:W-:Y:S01]  /*19d0*/  CS2R R112, SRZ ;  /* 0x0000000000707805 */ /* 0x000fe2000001ff00 */
[----:B------:R-:W-:Y:S01]  /*19e0*/  UMOV UR12, UR5 ;  /* 0x00000005000c7c82 */ /* 0x000fe20008000000 */
        /* <DEDUP_REMOVED lines=16> */
[----:B------:R1:W-:Y:S01]  /*1af0*/  STL [R1], RZ ;  /* 0x000000ff01007387 */ /* 0x0003e20000100800 */
[----:B------:R-:W-:Y:S02]  /*1b00*/  CS2R R138, SRZ ;  /* 0x00000000008a7805 */ /* 0x000fe4000001ff00 */
[----:B------:R-:W-:Y:S02]  /*1b10*/  CS2R R140, SRZ ;  /* 0x00000000008c7805 */ /* 0x000fe4000001ff00 */
[----:B------:R-:W-:Y:S02]  /*1b20*/  CS2R R142, SRZ ;  /* 0x00000000008e7805 */ /* 0x000fe4000001ff00 */
[----:B------:R-:W-:-:S02]  /*1b30*/  CS2R R144, SRZ ;  /* 0x0000000000907805 */ /* 0x000fc4000001ff00 */
[----:B------:R-:W-:Y:S02]  /*1b40*/  CS2R R146, SRZ ;  /* 0x0000000000927805 */ /* 0x000fe4000001ff00 */
[----:B------:R-:W-:Y:S02]  /*1b50*/  CS2R R148, SRZ ;  /* 0x0000000000947805 */ /* 0x000fe4000001ff00 */
[----:B------:R-:W-:Y:S02]  /*1b60*/  CS2R R150, SRZ ;  /* 0x0000000000967805 */ /* 0x000fe4000001ff00 */
[----:B------:R-:W-:Y:S02]  /*1b70*/  CS2R R24, SRZ ;  /* 0x0000000000187805 */ /* 0x000fe4000001ff00 */
[----:B----4-:R-:W-:Y:S02]  /*1b80*/  CS2R R26, SRZ ;  /* 0x00000000001a7805 */ /* 0x010fe4000001ff00 */
[----:B------:R-:W-:-:S02]  /*1b90*/  CS2R R28, SRZ ;  /* 0x00000000001c7805 */ /* 0x000fc4000001ff00 */
[----:B------:R-:W-:Y:S02]  /*1ba0*/  CS2R R30, SRZ ;  /* 0x00000000001e7805 */ /* 0x000fe4000001ff00 */
[----:B------:R-:W-:Y:S02]  /*1bb0*/  CS2R R32, SRZ ;  /* 0x0000000000207805 */ /* 0x000fe4000001ff00 */
        /* <DEDUP_REMOVED lines=26> */
[----:B------:R-:W-:Y:S01]  /*1d60*/  CS2R R86, SRZ ;  /* 0x0000000000567805 */ /* 0x000fe2000001ff00 */
[----:B-1----:R-:W-:Y:S06]  /*1d70*/  @!P0 BRA `(.L_x_17) ;  /* 0x0000001000888947 */ /* 0x002fec0003800000 */
[----:B------:R-:W-:-:S06]  /*1d80*/  UISETP.NE.AND UP0, UPT, UR23, 0x3, UPT ;  /* 0x000000031700788c */ /* 0x000fcc000bf05270 */
[----:B------:R-:W-:-:S13]  /*1d90*/  PLOP3.LUT P1, PT, PT, PT, UP0, 0x80, 0x0 ;  /* 0x000000000000781c */ /* 0x000fda0003f2f008 */
[----:B------:R-:W-:Y:S05]  /*1da0*/  @!P1 BRA `(.L_x_18) ;  /* 0x0000000000049947 */ /* 0x000fea0003800000 */
[----:B------:R-:W-:Y:S01]  /*1db0*/  BPT.TRAP 0x1 ;  /* 0x000000040000795c */ /* 0x000fe20000300000 */
.L_x_18:
[----:B------:R-:W-:Y:S01]  /*1dc0*/  ULEA UR6, UR5, UR10, 0x3 ;  /* 0x0000000a05067291 */ /* 0x000fe2000f8e183f */
[----:B------:R-:W-:-:S05]  /*1dd0*/  IMAD.U32 R0, RZ, RZ, UR4 ;  /* 0x00000004ff007e24 */ /* 0x000fca000f8e00ff */
[----:B------:R-:W-:-:S04]  /*1de0*/  SHF.L.U32 R0, R0, 0x1f, RZ ;  /* 0x0000001f00007819 */ /* 0x000fc800000006ff */
[----:B------:R0:W1:Y:S01]  /*1df0*/  SYNCS.PHASECHK.TRANS64.TRYWAIT P0, [UR6], R0 ;  /* 0x00000000ff0075a7 */ /* 0x0000620008000146 */
[----:B------:R-:W-:Y:S05]  /*1e00*/  @!P1 BRA `(.L_x_19) ;  /* 0x0000000000049947 */ /* 0x000fea0003800000 */
[----:B------:R-:W-:Y:S01]  /*1e10*/  BPT.TRAP 0x1 ;  /* 0x000000040000795c */ /* 0x000fe20000300000 */
.L_x_19:
[----:B-1----:R-:W-:Y:S05]  /*1e20*/  @P0 BRA `(.L_x_20) ;  /* 0x0000000000080947 */ /* 0x002fea0003800000 */
[----:B------:R-:W1:Y:S02]  /*1e30*/  SYNCS.PHASECHK.TRANS64.TRYWAIT P0, [UR6], R0 ;  /* 0x00000000ff0075a7 */ /* 0x000e640008000146 */
[----:B-1----:R-:W-:Y:S05]  /*1e40*/  @!P0 BRA `(.L_x_21) ;  /* 0x000000e400e08947 */ /* 0x002fea0003800000 */
.L_x_20:
[----:B------:R-:W-:Y:S01]  /*1e50*/  UIADD3 UR6, UR10, 0x14100, URZ ;  /* 0x000141000a067890 */ /* 0x000fe2000fffe03f */
[----:B------:R-:W-:Y:S01]  /*1e60*/  WARPGROUP.ARRIVE ;  /* 0x00000000000079c5 */ /* 0x000fe20000000000 */
[----:B------:R-:W-:Y:S01]  /*1e70*/  ULOP3.LUT UR7, UR11, 0x10000, URZ, 0xfc, !UPT ;  /* 0x000100000b077892 */ /* 0x000fe2000f8efc3f */
[----:B------:R2:W-:Y:S01]  /*1e80*/  STL [R1+0x74], RZ ;  /* 0x000074ff01007387 */ /* 0x0005e20000100800 */
[----:B------:R-:W-:Y:S01]  /*1e90*/  USHF.R.U32.HI UR6, URZ, 0x4, UR6 ;  /* 0x000000043f067899 */ /* 0x000fe20008011606 */
[----:B01----:R-:W-:Y:S01]  /*1ea0*/  IMAD.MOV.U32 R0, RZ, RZ, RZ ;  /* 0x000000ffff007224 */ /* 0x003fe200078e00ff */
[----:B------:R-:W-:Y:S01]  /*1eb0*/  ULEA UR7, UR5, UR7, 0xa ;  /* 0x0000000705077291 */ /* 0x000fe2000f8e503f */
[----:B------:R2:W-:Y:S01]  /*1ec0*/  STL [R1+0x70], RZ ;  /* 0x000070ff01007387 */ /* 0x0005e20000100800 */
[----:B------:R-:W-:Y:S01]  /*1ed0*/  ULOP3.LUT UR6, UR6, 0x3fff, URZ, 0xc0, !UPT ;  /* 0x00003fff06067892 */ /* 0x000fe2000f8ec03f */
[----:B------:R-:W-:Y:S01]  /*1ee0*/  CS2R R2, SRZ ;  /* 0x0000000000027805 */ /* 0x000fe2000001ff00 */
[----:B------:R-:W-:Y:S01]  /*1ef0*/  UMOV UR17, 0x80000020 ;  /* 0x8000002000117882 */ /* 0x000fe20000000000 */
[----:B------:R-:W-:Y:S01]  /*1f00*/  UMOV UR19, 0x80000020 ;  /* 0x8000002000137882 */ /* 0x000fe20000000000 */
[----:B------:R-:W-:Y:S01]  /*1f10*/  ULOP3.LUT UR6, UR6, 0x10000, URZ, 0xfc, !UPT ;  /* 0x0001000006067892 */ /* 0x000fe2000f8efc3f */
[----:B------:R2:W-:Y:S01]  /*1f20*/  STL [R1+0x6c], RZ ;  /* 0x00006cff01007387 */ /* 0x0005e20000100800 */
[----:B------:R-:W-:Y:S01]  /*1f30*/  UMOV UR16, UR7 ;  /* 0x0000000700107c82 */ /* 0x000fe20008000000 */
[----:B------:R-:W-:Y:S01]  /*1f40*/  CS2R R4, SRZ ;  /* 0x0000000000047805 */ /* 0x000fe2000001ff00 */
[----:B------:R-:W-:Y:S01]  /*1f50*/  ULEA UR8, UR5, UR6, 0x9 ;  /* 0x0000000605087291 */ /* 0x000fe2000f8e483f */
[----:B------:R2:W-:Y:S01]  /*1f60*/  STL [R1+0x68], RZ ;  /* 0x000068ff01007387 */ /* 0x0005e20000100800 */
[----:B------:R-:W-:Y:S01]  /*1f70*/  CS2R R6, SRZ ;  /* 0x0000000000067805 */ /* 0x000fe2000001ff00 */
[----:B------:R-:W-:Y:S01]  /*1f80*/  UMOV UR6, 0x2 ;  /* 0x0000000200067882 */ /* 0x000fe20000000000 */
[----:B------:R-:W-:Y:S01]  /*1f90*/  CS2R R8, SRZ ;  /* 0x0000000000087805 */ /* 0x000fe2000001ff00 */
[----:B------:R2:W-:Y:S01]  /*1fa0*/  STL [R1+0x64], RZ ;  /* 0x000064ff01007387 */ /* 0x0005e20000100800 */
[----:B------:R-:W-:Y:S01]  /*1fb0*/  CS2R R10, SRZ ;  /* 0x00000000000a7805 */ /* 0x000fe2000001ff00 */
[----:B------:R-:W-:Y:S01]  /*1fc0*/  UMOV UR18, UR8 ;  /* 0x0000000800127c82 */ /* 0x000fe20008000000 */
[----:B------:R-:W-:Y:S01]  /*1fd0*/  CS2R R12, SRZ ;  /* 0x00000000000c7805 */ /* 0x000fe2000001ff00 */
[----:B------:R-:W-:Y:S01]  /*1fe0*/  QGMMA.64x128x32.F32.E4M3.E4M3 R88, gdesc[UR16], RZ, !UPT ;  /* 0x01e00000105879f3 */ /* 0x000fe2000c7008ff */
[----:B------:R-:W-:Y:S01]  /*1ff0*/  UIADD3 UR16, UR7, 0x200, URZ ;  /* 0x0000020007107890 */ /* 0x000fe2000fffe03f */
[----:B------:R2:W-:Y:S01]  /*2000*/  STL [R1+0x60], RZ ;  /* 0x000060ff01007387 */ /* 0x0005e20000100800 */
[----:B------:R-:W-:Y:S01]  /*2010*/  UMOV UR17, 0x80000020 ;  /* 0x8000002000117882 */ /* 0x000fe20000000000 */
[----:B------:R-:W-:-:S02]  /*2020*/  CS2R R14, SRZ ;  /* 0x00000000000e7805 */ /* 0x000fc4000001ff00 */
[----:B------:R-:W-:Y:S01]  /*2030*/  CS2R R16, SRZ ;  /* 0x0000000000107805 */ /* 0x000fe2000001ff00 */
[----:B------:R2:W-:Y:S01]  /*2040*/  STL [R1+0x5c], RZ ;  /* 0x00005cff01007387 */ /* 0x0005e20000100800 */
[----:B------:R-:W-:Y:S02]  /*2050*/  CS2R R18, SRZ ;  /* 0x0000000000127805 */ /* 0x000fe4000001ff00 */
[----:B------:R-:W-:Y:S02]  /*2060*/  CS2R R20, SRZ ;  /* 0x0000000000147805 */ /* 0x000fe4000001ff00 */
[----:B------:R-:W-:Y:S01]  /*2070*/  CS2R R22, SRZ ;  /* 0x0000000000167805 */ /* 0x000fe2000001ff00 */
[----:B------:R2:W-:Y:S01]  /*2080*/  STL [R1+0x58], RZ ;  /* 0x000058ff01007387 */ /* 0x0005e20000100800 */
[----:B------:R-:W-:Y:S01]  /*2090*/  CS2R R152, SRZ ;  /* 0x0000000000987805 */ /* 0x000fe2000001ff00 */
[----:B------:R-:W-:Y:S01]  /*20a0*/  QGMMA.64x128x32.F32.E4M3.E4M3 R24, gdesc[UR16], RZ, !UPT ;  /* 0x01e00000101879f3 */ /* 0x000fe2000c7008ff */
[----:B------:R-:W-:Y:S01]  /*20b0*/  UIADD3 UR16, UR7, 0x2, URZ ;  /* 0x0000000207107890 */ /* 0x000fe2000fffe03f */
[----:B------:R2:W-:Y:S01]  /*20c0*/  STL [R1+0x54], RZ ;  /* 0x000054ff01007387 */ /* 0x0005e20000100800 */
[----:B------:R-:W-:Y:S01]  /*20d0*/  UIADD3 UR18, UR8, 0x2, URZ ;  /* 0x0000000208127890 */ /* 0x000fe2000fffe03f */
[----:B------:R-:W-:Y:S01]  /*20e0*/  CS2R R154, SRZ ;  /* 0x00000000009a7805 */ /* 0x000fe2000001ff00 */
[----:B------:R-:W-:Y:S01]  /*20f0*/  UMOV UR17, 0x80000020 ;  /* 0x8000002000117882 */ /* 0x000fe20000000000 */
        /* <DEDUP_REMOVED lines=9> */
[----:B------:R-:W-:Y:S02]  /*2190*/  CS2R R166, SRZ ;  /* 0x0000000000a67805 */ /* 0x000fe4000001ff00 */
        /* <DEDUP_REMOVED lines=39> */
[----:B------:R-:W-:-:S03]  /*2410*/  IMAD.MOV.U32 R226, RZ, RZ, RZ ;  /* 0x000000ffffe27224 */ /* 0x000fc600078e00ff */
[----:B------:R2:W-:Y:S04]  /*2420*/  STL [R1+0x1c], RZ ;  /* 0x00001cff01007387 */ /* 0x0005e80000100800 */
[----:B------:R2:W-:Y:S04]  /*2430*/  STL [R1+0x18], RZ ;  /* 0x000018ff01007387 */ /* 0x0005e80000100800 */
[----:B------:R2:W-:Y:S04]  /*2440*/  STL [R1+0x14], RZ ;  /* 0x000014ff01007387 */ /* 0x0005e80000100800 */
[----:B------:R2:W-:Y:S04]  /*2450*/  STL [R1+0x10], RZ ;  /* 0x000010ff01007387 */ /* 0x0005e80000100800 */
[----:B------:R2:W-:Y:S04]  /*2460*/  STL [R1+0xc], RZ ;  /* 0x00000cff01007387 */ /* 0x0005e80000100800 */
[----:B------:R2:W-:Y:S04]  /*2470*/  STL [R1+0x8], RZ ;  /* 0x000008ff01007387 */ /* 0x0005e80000100800 */
[----:B------:R2:W-:Y:S04]  /*2480*/  STL [R1+0x4], RZ ;  /* 0x000004ff01007387 */ /* 0x0005e80000100800 */
[----:B------:R2:W-:Y:S01]  /*2490*/  STL [R1], RZ ;  /* 0x000000ff01007387 */ /* 0x0005e20000100800 */
[----:B------:R-:W-:Y:S01]  /*24a0*/  QGMMA.64x128x32.F32.E4M3.E4M3 R88, gdesc[UR16], R88 ;  /* 0x01e00000105879f3 */ /* 0x000fe20008700858 */
[----:B------:R-:W-:Y:S01]  /*24b0*/  UIADD3 UR16, UR7, 0x202, URZ ;  /* 0x0000020207107890 */ /* 0x000fe2000fffe03f */
[----:B------:R-:W-:-:S02]  /*24c0*/  UMOV UR17, 0x80000020 ;  /* 0x8000002000117882 */ /* 0x000fc40000000000 */
[----:B------:R-:W-:Y:S02]  /*24d0*/  ULDC UR7, c[0x0][0x50c] ;  /* 0x0001430000077ab9 */ /* 0x000fe40000000800 */
[----:B------:R-:W-:-:S04]  /*24e0*/  UISETP.NE.AND UP0, UPT, UR7, 0x2, UPT ;  /* 0x000000020700788c */ /* 0x000fc8000bf05270 */
[----:B------:R-:W-:Y:S02]  /*24f0*/  USEL UR7, URZ, 0x1, UP0 ;  /* 0x000000013f077887 */ /* 0x000fe40008000000 */
[----:B------:R-:W-:Y:S04]  /*2500*/  QGMMA.64x128x32.F32.E4M3.E4M3 R24, gdesc[UR16], R24, gsb0 ;  /* 0x01e00000101879f3 */ /* 0x000fe80008000818 */
[----:B------:R-:W-:-:S13]  /*2510*/  ISETP.NE.AND P0, PT, RZ, UR7, PT ;  /* 0x00000007ff007c0c */ /* 0x000fda000bf05270 */
[----:B--2---:R-:W-:Y:S05]  /*2520*/  @!P0 BRA `(.L_x_22) ;  /* 0x0000000800808947 */ /* 0x004fea0003800000 */
[----:B------:R-:W-:Y:S02]  /*2530*/  WARPGROUP.DEPBAR.LE gsb0, 0x0 ;  /* 0x00008000000079c5 */ /* 0x000fe40000010000 */
[----:B------:R-:W-:-:S01]  /*2540*/  FADD R227, RZ, R58 ;  /* 0x0000003affe37221 */ /* 0x000fc20000000000 */
[----:B------:R-:W-:Y:S01]  /*2550*/  FADD R226, RZ, R88 ;  /* 0x00000058ffe27221 */ /* 0x000fe20000000000 */
[----:B------:R-:W-:-:S01]  /*2560*/  FADD R225, RZ, R89 ;  /* 0x00000059ffe17221 */ /* 0x000fc20000000000 */
[----:B------:R-:W-:Y:S01]  /*2570*/  FADD R224, RZ, R90 ;  /* 0x0000005affe07221 */ /* 0x000fe20000000000 */
[----:B------:R-:W-:-:S01]  /*2580*/  FADD R223, RZ, R91 ;  /* 0x0000005bffdf7221 */ /* 0x000fc20000000000 */
[----:B------:R0:W-:Y:S01]  /*2590*/  STL [R1], R227 ;  /* 0x000000e301007387 */ /* 0x0001e20000100800 */
[----:B------:R-:W-:-:S01]  /*25a0*/  FADD R222, RZ, R92 ;  /* 0x0000005cffde7221 */ /* 0x000fc20000000000 */
[----:B------:R-:W-:Y:S01]  /*25b0*/  FADD R221, RZ, R93 ;  /* 0x0000005dffdd7221 */ /* 0x000fe20000000000 */
[----:B------:R-:W-:-:S01]  /*25c0*/  FADD R220, RZ, R94 ;  /* 0x0000005effdc7221 */ /* 0x000fc20000000000 */
[----:B------:R-:W-:Y:S01]  /*25d0*/  FADD R219, RZ, R95 ;  /* 0x0000005fffdb7221 */ /* 0x000fe20000000000 */
[----:B------:R-:W-:-:S01]  /*25e0*/  FADD R218, RZ, R96 ;  /* 0x00000060ffda7221 */ /* 0x000fc20000000000 */
[----:B------:R-:W-:Y:S01]  /*25f0*/  FADD R217, RZ, R97 ;  /* 0x00000061ffd97221 */ /* 0x000fe20000000000 */
[----:B------:R-:W-:-:S01]  /*2600*/  FADD R216, RZ, R98 ;  /* 0x00000062ffd87221 */ /* 0x000fc20000000000 */
[----:B------:R-:W-:Y:S01]  /*2610*/  FADD R215, RZ, R99 ;  /* 0x00000063ffd77221 */ /* 0x000fe20000000000 */
[----:B------:R-:W-:-:S01]  /*2620*/  FADD R214, RZ, R100 ;  /* 0x00000064ffd67221 */ /* 0x000fc20000000000 */
[----:B0-----:R-:W-:Y:S01]  /*2630*/  FADD R227, RZ, R59 ;  /* 0x0000003bffe37221 */ /* 0x001fe20000000000 */
[----:B------:R-:W-:-:S01]  /*2640*/  FADD R213, RZ, R101 ;  /* 0x00000065ffd57221 */ /* 0x000fc20000000000 */
[----:B------:R-:W-:Y:S01]  /*2650*/  FADD R212, RZ, R102 ;  /* 0x00000066ffd47221 */ /* 0x000fe20000000000 */
[----:B------:R-:W-:-:S01]  /*2660*/  FADD R211, RZ, R103 ;  /* 0x00000067ffd37221 */ /* 0x000fc20000000000 */
[----:B------:R-:W-:Y:S01]  /*2670*/  FADD R210, RZ, R104 ;  /* 0x00000068ffd27221 */ /* 0x000fe20000000000 */
[----:B------:R0:W-:Y:S01]  /*2680*/  STL [R1+0x4], R227 ;  /* 0x000004e301007387 */ /* 0x0001e20000100800 */
        /* <DEDUP_REMOVED lines=93> */
[----:B------:R-:W-:Y:S01]  /*2c60*/  UMOV UR6, URZ ;  /* 0x0000003f00067c82 */ /* 0x000fe20008000000 */
[----:B0-----:R-:W-:-:S05]  /*2c70*/  FADD R227, RZ, R66 ;  /* 0x00000042ffe37221 */ /* 0x001fca0000000000 */
[----:B------:R0:W-:Y:S02]  /*2c80*/  STL [R1+0x20], R227 ;  /* 0x000020e301007387 */ /* 0x0001e40000100800 */
        /* <DEDUP_REMOVED lines=42> */
.L_x_22:
[----:B------:R-:W-:-:S04]  /*2f30*/  UIADD3 UR12, UR5, 0x1, URZ ;  /* 0x00000001050c7890 */ /* 0x000fc8000fffe03f */
[----:B------:R-:W-:-:S04]  /*2f40*/  UISETP.NE.AND UP0, UPT, UR12, 0x5, UPT ;  /* 0x000000050c00788c */ /* 0x000fc8000bf05270 */
[----:B------:R-:W-:Y:S02]  /*2f50*/  USEL UR8, URZ, 0x1, UP0 ;  /* 0x000000013f087887 */ /* 0x000fe40008000000 */
[----:B------:R-:W-:Y:S02]  /*2f60*/  USEL UR12, UR12, URZ, UP0 ;  /* 0x0000003f0c0c7287 */ /* 0x000fe40008000000 */
[----:B------:R-:W-:-:S06]  /*2f70*/  ULOP3.LUT UR8, UR4, UR8, URZ, 0x3c, !UPT ;  /* 0x0000000804087292 */ /* 0x000fcc000f8e3c3f */
[----:B0-----:R-:W-:Y:S01]  /*2f80*/  IMAD.U32 R227, RZ, RZ, UR8 ;  /* 0x00000008ffe37e24 */ /* 0x001fe2000f8e00ff */
[----:B------:R-:W-:-:S06]  /*2f90*/  UMOV UR8, 0x1 ;  /* 0x0000000100087882 */ /* 0x000fcc0000000000 */
.L_x_17:
[----:B------:R-:W-:-:S04]  /*2fa0*/  UISETP.LT.AND UP0, UPT, UR9, 0x1, UPT ;  /* 0x000000010900788c */ /* 0x000fc8000bf01270 */
[----:B------:R-:W-:-:S04]  /*2fb0*/  USEL UR16, UR9, 0x1, UP0 ;  /* 0x0000000109107887 */ /* 0x000fc80008000000 */
[----:B------:R-:W-:-:S04]  /*2fc0*/  UIADD3 UR16, UR9, -UR16, URZ ;  /* 0x8000001009107290 */ /* 0x000fc8000fffe03f */
[----:B------:R-:W-:-:S06]  /*2fd0*/  UISETP.GE.AND UP0, UPT, UR16, 0x1, UPT ;  /* 0x000000011000788c */ /* 0x000fcc000bf06270 */
[----:B------:R-:W-:-:S13]  /*2fe0*/  PLOP3.LUT P0, PT, PT, PT, UP0, 0x80, 0x0 ;  /* 0x000000000000781c */ /* 0x000fda0003f0f008 */
[----:B------:R-:W-:Y:S05]  /*2ff0*/  @!P0 BRA `(.L_x_23) ;  /* 0x0000001000c48947 */ /* 0x000fea0003800000 */
[----:B------:R-:W-:Y:S01]  /*3000*/  IMAD.U32 R228, RZ, RZ, UR16 ;  /* 0x00000010ffe47e24 */ /* 0x000fe2000f8e00ff */
[----:B------:R-:W-:Y:S01]  /*3010*/  UMOV UR24, UR5 ;  /* 0x0000000500187c82 */ /* 0x000fe20008000000 */
[----:B------:R-:W-:-:S05]  /*3020*/  ULDC UR25, c[0x0][0x50c] ;  /* 0x0001430000197ab9 */ /* 0x000fca0000000800 */
.L_x_31:
[----:B------:R-:W-:-:S06]  /*3030*/  UISETP.NE.AND UP0, UPT, UR23, 0x3, UPT ;  /* 0x000000031700788c */ /* 0x000fcc000bf05270 */
[----:B------:R-:W-:-:S13]  /*3040*/  PLOP3.LUT P1, PT, PT, PT, UP0, 0x80, 0x0 ;  /* 0x000000000000781c */ /* 0x000fda0003f2f008 */
[----:B-1---5:R-:W-:Y:S05]  /*3050*/  @!P1 BRA `(.L_x_24) ;  /* 0x0000000000049947 */ /* 0x022fea0003800000 */
[----:B------:R-:W-:Y:S01]  /*3060*/  BPT.TRAP 0x1 ;  /* 0x000000040000795c */ /* 0x000fe20000300000 */
.L_x_24:
[----:B------:R-:W0:Y:S01]  /*3070*/  S2UR UR16, SR_CgaCtaId ;  /* 0x00000000001079c3 */ /* 0x000e220000008800 */
[----:B------:R-:W-:Y:S01]  /*3080*/  UMOV UR10, 0x400 ;  /* 0x00000400000a7882 */ /* 0x000fe20000000000 */
[----:B------:R-:W-:Y:S01]  /*3090*/  SHF.L.U32 R229, R227, 0x1f, RZ ;  /* 0x0000001fe3e57819 */ /* 0x000fe200000006ff */
[----:B0-----:R-:W-:-:S04]  /*30a0*/  ULEA UR10, UR16, UR10, 0x18 ;  /* 0x0000000a100a7291 */ /* 0x001fc8000f8ec03f */
[----:B------:R-:W-:-:S09]  /*30b0*/  ULEA UR16, UR12, UR10, 0x3 ;  /* 0x0000000a0c107291 */ /* 0x000fd2000f8e183f */
[----:B------:R0:W1:Y:S01]  /*30c0*/  SYNCS.PHASECHK.TRANS64.TRYWAIT P0, [UR16], R229 ;  /* 0x000000e5ff0075a7 */ /* 0x0000620008000150 */
[----:B------:R-:W-:Y:S05]  /*30d0*/  @!P1 BRA `(.L_x_25) ;  /* 0x0000000000049947 */ /* 0x000fea0003800000 */
[----:B------:R-:W-:Y:S01]  /*30e0*/  BPT.TRAP 0x1 ;  /* 0x000000040000795c */ /* 0x000fe20000300000 */
.L_x_25:
[----:B-1----:R-:W-:Y:S05]  /*30f0*/  @P0 BRA `(.L_x_26) ;  /* 0x0000000000080947 */ /* 0x002fea0003800000 */
[----:B------:R-:W1:Y:S02]  /*3100*/  SYNCS.PHASECHK.TRANS64.TRYWAIT P0, [UR16], R229 ;  /* 0x000000e5ff0075a7 */ /* 0x000e640008000150 */
[----:B-1----:R-:W-:Y:S05]  /*3110*/  @!P0 BRA `(.L_x_27) ;  /* 0x000000d400448947 */ /* 0x002fea0003800000 */
.L_x_26:
[----:B------:R-:W-:Y:S01]  /*3120*/  UIADD3 UR16, UR10, 0x14100, URZ ;  /* 0x000141000a107890 */ /* 0x000fe2000fffe03f */
[----:B------:R-:W-:Y:S01]  /*3130*/  WARPGROUP.ARRIVE ;  /* 0x00000000000079c5 */ /* 0x000fe20000000000 */
[----:B------:R-:W-:Y:S02]  /*3140*/  UISETP.NE.AND UP0, UPT, UR7, URZ, UPT ;  /* 0x0000003f0700728c */ /* 0x000fe4000bf05270 */
[----:B------:R-:W-:Y:S02]  /*3150*/  USHF.R.U32.HI UR16, URZ, 0x4, UR16 ;  /* 0x000000043f107899 */ /* 0x000fe40008011610 */
[----:B------:R-:W-:Y:S02]  /*3160*/  USEL UR8, UR8, URZ, !UP0 ;  /* 0x0000003f08087287 */ /* 0x000fe4000c000000 */
[----:B------:R-:W-:Y:S02]  /*3170*/  ULOP3.LUT UR16, UR16, 0x3fff, URZ, 0xc0, !UPT ;  /* 0x00003fff10107892 */ /* 0x000fe4000f8ec03f */
[----:B------:R-:W-:-:S02]  /*3180*/  UISETP.NE.U32.AND UP0, UPT, UR8, URZ, UPT ;  /* 0x0000003f0800728c */ /* 0x000fc4000bf05070 */
[----:B------:R-:W-:Y:S02]  /*3190*/  ULOP3.LUT UR7, UR11, 0x10000, URZ, 0xfc, !UPT ;  /* 0x000100000b077892 */ /* 0x000fe4000f8efc3f */
[----:B------:R-:W-:Y:S02]  /*31a0*/  ULOP3.LUT UR8, UR16, 0x10000, URZ, 0xfc, !UPT ;  /* 0x0001000010087892 */ /* 0x000fe4000f8efc3f */
[----:B------:R-:W-:Y:S02]  /*31b0*/  ULEA UR7, UR12, UR7, 0xa ;  /* 0x000000070c077291 */ /* 0x000fe4000f8e503f */
[----:B------:R-:W-:Y:S01]  /*31c0*/  ULEA UR8, UR12, UR8, 0x9 ;  /* 0x000000080c087291 */ /* 0x000fe2000f8e483f */
[----:B------:R-:W-:Y:S01]  /*31d0*/  UMOV UR17, 0x80000020 ;  /* 0x8000002000117882 */ /* 0x000fe20000000000 */
[----:B------:R-:W-:Y:S01]  /*31e0*/  UMOV UR19, 0x80000020 ;  /* 0x8000002000137882 */ /* 0x000fe20000000000 */
[----:B------:R-:W-:Y:S02]  /*31f0*/  UIADD3 UR6, UR6, 0x2, URZ ;  /* 0x0000000206067890 */ /* 0x000fe4000fffe03f */
[----:B------:R-:W-:-:S02]  /*3200*/  UMOV UR16, UR7 ;  /* 0x0000000700107c82 */ /* 0x000fc40008000000 */
[----:B------:R-:W-:Y:S02]  /*3210*/  UMOV UR18, UR8 ;  /* 0x0000000800127c82 */ /* 0x000fe40008000000 */
[----:B------:R-:W-:Y:S01]  /*3220*/  QGMMA.64x128x32.F32.E4M3.E4M3 R88, gdesc[UR16], R88, UP0 ;  /* 0x01e00000105879f3 */ /* 0x000fe2000bf00858 */
[----:B------:R-:W-:Y:S01]  /*3230*/  UIADD3 UR16, UR7, 0x200, URZ ;  /* 0x0000020007107890 */ /* 0x000fe2000fffe03f */
[----:B------:R-:W-:-:S10]  /*3240*/  UMOV UR17, 0x80000020 ;  /* 0x8000002000117882 */ /* 0x000fd40000000000 */
[----:B------:R-:W-:Y:S01]  /*3250*/  QGMMA.64x128x32.F32.E4M3.E4M3 R24, gdesc[UR16], R24, UP0 ;  /* 0x01e00000101879f3 */ /* 0x000fe2000bf00818 */
[----:B------:R-:W-:Y:S02]  /*3260*/  UIADD3 UR16, UR7, 0x2, URZ ;  /* 0x0000000207107890 */ /* 0x000fe4000fffe03f */
[----:B------:R-:W-:Y:S01]  /*3270*/  UIADD3 UR18, UR8, 0x2, URZ ;  /* 0x0000000208127890 */ /* 0x000fe2000fffe03f */
[----:B------:R-:W-:Y:S01]  /*3280*/  UMOV UR17, 0x80000020 ;  /* 0x8000002000117882 */ /* 0x000fe20000000000 */
[----:B------:R-:W-:Y:S01]  /*3290*/  UMOV UR19, 0x80000020 ;  /* 0x8000002000137882 */ /* 0x000fe20000000000 */
[----:B------:R-:W-:-:S06]  /*32a0*/  UISETP.NE.AND UP0, UPT, UR6, UR25, UPT ;  /* 0x000000190600728c */ /* 0x000fcc000bf05270 */
[----:B------:R-:W-:Y:S01]  /*32b0*/  QGMMA.64x128x32.F32.E4M3.E4M3 R88, gdesc[UR16], R88 ;  /* 0x01e00000105879f3 */ /* 0x000fe20008700858 */
[----:B------:R-:W-:Y:S01]  /*32c0*/  UIADD3 UR16, UR7, 0x202, URZ ;  /* 0x0000020207107890 */ /* 0x000fe2000fffe03f */
[----:B------:R-:W-:Y:S01]  /*32d0*/  UMOV UR17, 0x80000020 ;  /* 0x8000002000117882 */ /* 0x000fe20000000000 */
[----:B------:R-:W-:-:S06]  /*32e0*/  USEL UR7, URZ, 0x1, UP0 ;  /* 0x000000013f077887 */ /* 0x000fcc0008000000 */
[----:B------:R-:W-:-:S03]  /*32f0*/  ISETP.NE.AND P0, PT, RZ, UR7, PT ;  /* 0x00000007ff007c0c */ /* 0x000fc6000bf05270 */
[----:B------:R-:W-:Y:S03]  /*3300*/  QGMMA.64x128x32.F32.E4M3.E4M3 R24, gdesc[UR16], R24, gsb0 ;  /* 0x01e00000101879f3 */ /* 0x000fe60008000818 */
[----:B------:R-:W-:-:S07]  /*3310*/  WARPGROUP.DEPBAR.LE gsb0, 0x1 ;  /* 0x00008000000079c5 */ /* 0x000fce0000010100 */
[----:B------:R-:W-:Y:S05]  /*3320*/  @!P0 BRA `(.L_x_28) ;  /* 0x0000000c00808947 */ /* 0x000fea0003800000 */
[----:B------:R-:W-:Y:S02]  /*3330*/  WARPGROUP.DEPBAR.LE gsb0, 0x0 ;  /* 0x00008000000079c5 */ /* 0x000fe40000010000 */
[----:B------:R-:W-:-:S01]  /*3340*/  FADD R226, R88, R226 ;  /* 0x000000e258e27221 */ /* 0x000fc20000000000 */
[----:B------:R-:W-:Y:S01]  /*3350*/  FADD R225, R89, R225 ;  /* 0x000000e159e17221 */ /* 0x000fe20000000000 */
[----:B------:R1:W-:Y:S01]  /*3360*/  STL [R1+0x90], R227 ;  /* 0x000090e301007387 */ /* 0x0003e20000100800 */
[----:B------:R-:W-:-:S01]  /*3370*/  FADD R224, R90, R224 ;  /* 0x000000e05ae07221 */ /* 0x000fc20000000000 */
[----:B------:R-:W-:Y:S01]  /*3380*/  FADD R223, R91, R223 ;  /* 0x000000df5bdf7221 */ /* 0x000fe20000000000 */
[----:B------:R-:W-:-:S01]  /*3390*/  FADD R222, R92, R222 ;  /* 0x000000de5cde7221 */ /* 0x000fc20000000000 */
[----:B------:R-:W-:Y:S01]  /*33a0*/  FADD R221, R93, R221 ;  /* 0x000000dd5ddd7221 */ /* 0x000fe20000000000 */
[----:B-1----:R-:W2:Y:S04]  /*33b0*/  LDL.LU R227, [R1+0x30] ;  /* 0x0000300001e37983 */ /* 0x002ea80000300800 */
[----:B------:R1:W-:Y:S01]  /*33c0*/  STL [R1+0x94], R226 ;  /* 0x000094e201007387 */ /* 0x0003e20000100800 */
[----:B------:R-:W-:-:S01]  /*33d0*/  FADD R220, R94, R220 ;  /* 0x000000dc5edc7221 */ /* 0x000fc20000000000 */
[----:B------:R-:W-:-:S02]  /*33e0*/  FADD R219, R95, R219 ;  /* 0x000000db5fdb7221 */ /* 0x000fc40000000000 */
[----:B-1----:R-:W3:Y:S04]  /*33f0*/  LDL.LU R226, [R1+0x2c] ;  /* 0x00002c0001e27983 */ /* 0x002ee80000300800 */
[----:B------:R1:W-:Y:S01]  /*3400*/  STL [R1+0x98], R225 ;  /* 0x000098e101007387 */ /* 0x0003e20000100800 */
[----:B------:R-:W-:-:S03]  /*3410*/  FADD R218, R96, R218 ;  /* 0x000000da60da7221 */ /* 0x000fc60000000000 */
[----:B-1----:R-:W4:Y:S04]  /*3420*/  LDL.LU R225, [R1+0x28] ;  /* 0x0000280001e17983 */ /* 0x002f280000300800 */
        /* <DEDUP_REMOVED lines=9> */
[----:B------:R1:W-:Y:S04]  /*34c0*/  STL [R1+0xa8], R221 ;  /* 0x0000a8dd01007387 */ /* 0x0003e80000100800 */
        /* <DEDUP_REMOVED lines=12> */
[----:B-1----:R-:W4:Y:S01]  /*3590*/  LDL.LU R215, [R1] ;  /* 0x0000000001d77983 */ /* 0x002f220000300800 */
[----:B------:R-:W-:-:S01]  /*35a0*/  FADD R214, R100, R214 ;  /* 0x000000d664d67221 */ /* 0x000fc20000000000 */
[----:B------:R-:W-:Y:S01]  /*35b0*/  FADD R213, R101, R213 ;  /* 0x000000d565d57221 */ /* 0x000fe20000000000 */
[----:B------:R-:W-:-:S01]  /*35c0*/  FADD R212, R102, R212 ;  /* 0x000000d466d47221 */ /* 0x000fc20000000000 */
[----:B------:R-:W-:Y:S01]  /*35d0*/  FADD R211, R103, R211 ;  /* 0x000000d367d37221 */ /* 0x000fe20000000000 */
[----:B------:R-:W-:-:S01]  /*35e0*/  FADD R210, R104, R210 ;  /* 0x000000d268d27221 */ /* 0x000fc20000000000 */
[----:B------:R-:W-:Y:S01]  /*35f0*/  STL [R1+0xc4], R214 ;  /* 0x0000c4d601007387 */ /* 0x000fe20000100800 */
        /* <DEDUP_REMOVED lines=11> */
[----:B------:R1:W-:Y:S01]  /*36b0*/  STL [R1+0xd0], R211 ;  /* 0x0000d0d301007387 */ /* 0x0003e20000100800 */
[----:B------:R-:W-:-:S01]  /*36c0*/  FADD R200, R114, R200 ;  /* 0x000000c872c87221 */ /* 0x000fc20000000000 */
[----:B------:R-:W-:Y:S01]  /*36d0*/  FADD R199, R115, R199 ;  /* 0x000000c773c77221 */ /* 0x000fe20000000000 */
        /* <DEDUP_REMOVED lines=69> */
[----:B-----5:R-:W-:Y:S01]  /*3b30*/  FADD R0, R57, R0 ;  /* 0x0000000039007221 */ /* 0x020fe20000000000 */
[----:B--2---:R-:W-:-:S01]  /*3b40*/  FADD R227, R70, R227 ;  /* 0x000000e346e37221 */ /* 0x004fc20000000000 */
[----:B---3--:R-:W-:Y:S01]  /*3b50*/  FADD R226, R69, R226 ;  /* 0x000000e245e27221 */ /* 0x008fe20000000000 */
[----:B----4-:R-:W-:-:S01]  /*3b60*/  FADD R225, R68, R225 ;  /* 0x000000e144e17221 */ /* 0x010fc20000000000 */
        /* <DEDUP_REMOVED lines=9> */
[----:B------:R-:W-:-:S05]  /*3c00*/  FADD R215, R58, R215 ;  /* 0x000000d73ad77221 */ /* 0x000fca0000000000 */
[----:B------:R2:W-:Y:S04]  /*3c10*/  STL [R1], R215 ;  /* 0x000000d701007387 */ /* 0x0005e80000100800 */
[----:B------:R3:W-:Y:S04]  /*3c20*/  STL [R1+0x4], R216 ;  /* 0x000004d801007387 */ /* 0x0007e80000100800 */
        /* <DEDUP_REMOVED lines=8> */
[----:B-1----:R-:W4:Y:S04]  /*3cb0*/  LDL.LU R211, [R1+0x34] ;  /* 0x0000340001d37983 */ /* 0x002f280000300800 */
[----:B------:R1:W-:Y:S04]  /*3cc0*/  STL [R1+0x28], R225 ;  /* 0x000028e101007387 */ /* 0x0003e80000100800 */
[----:B------:R-:W4:Y:S04]  /*3cd0*/  LDL.LU R212, [R1+0x38] ;  /* 0x0000380001d47983 */ /* 0x000f280000300800 */
[----:B------:R1:W-:Y:S04]  /*3ce0*/  STL [R1+0x2c], R226 ;  /* 0x00002ce201007387 */ /* 0x0003e80000100800 */
[----:B------:R-:W4:Y:S04]  /*3cf0*/  LDL.LU R213, [R1+0x3c] ;  /* 0x00003c0001d57983 */ /* 0x000f280000300800 */
[----:B------:R1:W-:Y:S04]  /*3d00*/  STL [R1+0x30], R227 ;  /* 0x000030e301007387 */ /* 0x0003e80000100800 */
[----:B------:R-:W4:Y:S04]  /*3d10*/  LDL.LU R214, [R1+0x40] ;  /* 0x0000400001d67983 */ /* 0x000f280000300800 */
[----:B--2---:R-:W2:Y:S04]  /*3d20*/  LDL.LU R215, [R1+0x44] ;  /* 0x0000440001d77983 */ /* 0x004ea80000300800 */
[----:B---3--:R-:W3:Y:S04]  /*3d30*/  LDL.LU R216, [R1+0x48] ;  /* 0x0000480001d87983 */ /* 0x008ee80000300800 */
[----:B----4-:R-:W4:Y:S04]  /*3d40*/  LDL.LU R217, [R1+0x4c] ;  /* 0x00004c0001d97983 */ /* 0x010f280000300800 */
[----:B0-----:R-:W4:Y:S04]  /*3d50*/  LDL.LU R218, [R1+0x50] ;  /* 0x0000500001da7983 */ /* 0x001f280000300800 */
[----:B------:R-:W4:Y:S04]  /*3d60*/  LDL.LU R219, [R1+0x54] ;  /* 0x0000540001db7983 */ /* 0x000f280000300800 */
[----:B------:R-:W4:Y:S04]  /*3d70*/  LDL.LU R220, [R1+0x58] ;  /* 0x0000580001dc7983 */ /* 0x000f280000300800 */
[----:B------:R-:W4:Y:S04]  /*3d80*/  LDL.LU R221, [R1+0x5c] ;  /* 0x00005c0001dd7983 */ /* 0x000f280000300800 */
[----:B------:R-:W4:Y:S04]  /*3d90*/  LDL.LU R222, [R1+0x60] ;  /* 0x0000600001de7983 */ /* 0x000f280000300800 */
[----:B------:R-:W4:Y:S04]  /*3da0*/  LDL.LU R223, [R1+0x64] ;  /* 0x0000640001df7983 */ /* 0x000f280000300800 */
[----:B------:R-:W4:Y:S04]  /*3db0*/  LDL.LU R224, [R1+0x68] ;  /* 0x0000680001e07983 */ /* 0x000f280000300800 */
[----:B-1----:R-:W4:Y:S04]  /*3dc0*/  LDL.LU R225, [R1+0x6c] ;  /* 0x00006c0001e17983 */ /* 0x002f280000300800 */
[----:B------:R-:W4:Y:S04]  /*3dd0*/  LDL.LU R226, [R1+0x70] ;  /* 0x0000700001e27983 */ /* 0x000f280000300800 */
[----:B------:R-:W4:Y:S01]  /*3de0*/  LDL.LU R227, [R1+0x74] ;  /* 0x0000740001e37983 */ /* 0x000f220000300800 */
[----:B------:R-:W-:-:S05]  /*3df0*/  FADD R211, R71, R211 ;  /* 0x000000d347d37221 */ /* 0x000fca0000000000 */
[----:B------:R0:W-:Y:S01]  /*3e00*/  STL [R1+0x34], R211 ;  /* 0x000034d301007387 */ /* 0x0001e20000100800 */
[----:B------:R-:W-:-:S03]  /*3e10*/  FADD R212, R72, R212 ;  /* 0x000000d448d47221 */ /* 0x000fc60000000000 */
[----:B0-----:R1:W5:Y:S01]  /*3e20*/  LDL.LU R211, [R1+0xd0] ;  /* 0x0000d00001d37983 */ /* 0x0013620000300800 */
[----:B------:R-:W-:-:S03]  /*3e30*/  FADD R213, R73, R213 ;  /* 0x000000d549d57221 */ /* 0x000fc60000000000 */
[----:B------:R0:W-:Y:S01]  /*3e40*/  STL [R1+0x38], R212 ;  /* 0x000038d401007387 */ /* 0x0001e20000100800 */
[----:B------:R-:W-:-:S01]  /*3e50*/  FADD R214, R74, R214 ;  /* 0x000000d64ad67221 */ /* 0x000fc20000000000 */
[----:B--2---:R-:W-:Y:S02]  /*3e60*/  FADD R215, R75, R215 ;  /* 0x000000d74bd77221 */ /* 0x004fe40000000000 */
[----:B0-----:R1:W5:Y:S01]  /*3e70*/  LDL.LU R212, [R1+0xcc] ;  /* 0x0000cc0001d47983 */ /* 0x0013620000300800 */
[----:B---3--:R-:W-:-:S03]  /*3e80*/  FADD R216, R76, R216 ;  /* 0x000000d84cd87221 */ /* 0x008fc60000000000 */
[----:B------:R0:W-:Y:S01]  /*3e90*/  STL [R1+0x3c], R213 ;  /* 0x00003cd501007387 */ /* 0x0001e20000100800 */
[----:B----4-:R-:W-:-:S03]  /*3ea0*/  FADD R217, R77, R217 ;  /* 0x000000d94dd97221 */ /* 0x010fc60000000000 */
[----:B0-----:R1:W5:Y:S01]  /*3eb0*/  LDL.LU R213, [R1+0xc8] ;  /* 0x0000c80001d57983 */ /* 0x0013620000300800 */
[----:B------:R-:W-:-:S03]  /*3ec0*/  FADD R218, R78, R218 ;  /* 0x000000da4eda7221 */ /* 0x000fc60000000000 */
[----:B------:R0:W-:Y:S01]  /*3ed0*/  STL [R1+0x40], R214 ;  /* 0x000040d601007387 */ /* 0x0001e20000100800 */
[----:B------:R-:W-:-:S01]  /*3ee0*/  FADD R219, R79, R219 ;  /* 0x000000db4fdb7221 */ /* 0x000fc20000000000 */
[----:B------:R-:W-:Y:S02]  /*3ef0*/  FADD R220, R80, R220 ;  /* 0x000000dc50dc7221 */ /* 0x000fe40000000000 */
[----:B0-----:R1:W5:Y:S04]  /*3f00*/  LDL.LU R214, [R1+0xc4] ;  /* 0x0000c40001d67983 */ /* 0x0013680000300800 */
[----:B------:R0:W-:Y:S01]  /*3f10*/  STL [R1+0x44], R215 ;  /* 0x000044d701007387 */ /* 0x0001e20000100800 */
[----:B------:R-:W-:-:S01]  /*3f20*/  FADD R221, R81, R221 ;  /* 0x000000dd51dd7221 */ /* 0x000fc20000000000 */
[----:B------:R-:W-:-:S02]  /*3f30*/  FADD R222, R82, R222 ;  /* 0x000000de52de7221 */ /* 0x000fc40000000000 */
[----:B0-----:R1:W5:Y:S04]  /*3f40*/  LDL.LU R215, [R1+0xc0] ;  /* 0x0000c00001d77983 */ /* 0x0013680000300800 */
[----:B------:R0:W-:Y:S01]  /*3f50*/  STL [R1+0x48], R216 ;  /* 0x000048d801007387 */ /* 0x0001e20000100800 */
[----:B------:R-:W-:-:S03]  /*3f60*/  FADD R223, R83, R223 ;  /* 0x000000df53df7221 */ /* 0x000fc60000000000 */
        /* <DEDUP_REMOVED lines=13> */
[----:B------:R0:W-:Y:S04]  /*4040*/  STL [R1+0x5c], R221 ;  /* 0x00005cdd01007387 */ /* 0x0001e80000100800 */
        /* <DEDUP_REMOVED lines=12> */
[----:B0-----:R1:W5:Y:S01]  /*4110*/  LDL.LU R227, [R1+0x90] ;  /* 0x0000900001e37983 */ /* 0x0013620000300800 */
[----:B------:R-:W-:-:S05]  /*4120*/  UMOV UR6, URZ ;  /* 0x0000003f00067c82 */ /* 0x000fca0008000000 */
.L_x_28:
[----:B------:R-:W-:Y:S05]  /*4130*/  @!P1 BRA `(.L_x_29) ;  /* 0x0000000000049947 */ /* 0x000fea0003800000 */
[----:B------:R-:W-:Y:S01]  /*4140*/  BPT.TRAP 0x1 ;  /* 0x000000040000795c */ /* 0x000fe20000300000 */
.L_x_29:
[----:B------:R2:W-:Y:S04]  /*4150*/  STL [R1+0x94], R2 ;  /* 0x0000940201007387 */ /* 0x0005e80000100800 */
[----:B--2---:R-:W2:Y:S04]  /*4160*/  LDL R2, [R1+0x78] ;  /* 0x0000780001027983 */ /* 0x004ea80000100800 */
[----:B-----5:R3:W-:Y:S04]  /*4170*/  STL [R1+0x90], R0 ;  /* 0x0000900001007387 */ /* 0x0207e80000100800 */
[----:B---3--:R-:W3:Y:S01]  /*4180*/  LDL R0, [R1+0x7c] ;  /* 0x00007c0001007983 */ /* 0x008ee20000100800 */
[----:B0-----:R-:W-:Y:S01]  /*4190*/  IMAD.U32 R229, RZ, RZ, UR24 ;  /* 0x00000018ffe57e24 */ /* 0x001fe2000f8e00ff */
[----:B--2---:R-:W-:-:S02]  /*41a0*/  ISETP.NE.AND P0, PT, R2, RZ, PT ;  /* 0x000000ff0200720c */ /* 0x004fc40003f05270 */
[----:B------:R0:W5:Y:S11]  /*41b0*/  LDL.LU R2, [R1+0x94] ;  /* 0x0000940001027983 */ /* 0x0001760000300800 */
[----:B------:R-:W-:-:S05]  /*41c0*/  @P0 LEA R229, R229, UR10, 0x3 ;  /* 0x0000000ae5e50c11 */ /* 0x000fca000f8e18ff */
[----:B------:R-:W-:-:S05]  /*41d0*/  @P0 VIADD R229, R229, 0x28 ;  /* 0x00000028e5e50836 */ /* 0x000fca0000000000 */
[----:B---3--:R-:W-:Y:S02]  /*41e0*/  @P0 PRMT R229, R0, 0x654, R229 ;  /* 0x0000065400e50816 */ /* 0x008fe400000000e5 */
[----:B------:R0:W5:Y:S01]  /*41f0*/  LDL.LU R0, [R1+0x90] ;  /* 0x0000900001007983 */ /* 0x0001620000300800 */
[----:B------:R-:W-:Y:S01]  /*4200*/  UISETP.GT.U32.AND UP0, UPT, UR13, 0x1, UPT ;  /* 0x000000010d00788c */ /* 0x000fe2000bf04070 */
[----:B------:R0:W-:Y:S05]  /*4210*/  @P0 SYNCS.ARRIVE.TRANS64.RED.A1T0 RZ, [R229+URZ], RZ ;  /* 0x000000ffe5ff09a7 */ /* 0x0001ea000810043f */
[----:B------:R-:W-:-:S13]  /*4220*/  PLOP3.LUT P0, PT, PT, PT, UP0, 0x80, 0x0 ;  /* 0x000000000000781c */ /* 0x000fda0003f0f008 */
[----:B0-----:R-:W-:Y:S05]  /*4230*/  @P0 BRA `(.L_x_30) ;  /* 0x0000000000040947 */ /* 0x001fea0003800000 */
[----:B------:R-:W-:Y:S01]  /*4240*/  BPT.TRAP 0x1 ;  /* 0x000000040000795c */ /* 0x000fe20000300000 */
.L_x_30:
[----:B------:R-:W-:Y:S01]  /*4250*/  UIADD3 UR12, UR12, 0x1, URZ ;  /* 0x000000010c0c7890 */ /* 0x000fe2000fffe03f */
[C---:B------:R-:W-:Y:S01]  /*4260*/  ISETP.GT.AND P0, PT, R228.reuse, 0x1, PT ;  /* 0x00000001e400780c */ /* 0x040fe20003f04270 */
[----:B------:R-:W-:Y:S01]  /*4270*/  UIADD3 UR24, UR24, 0x1, URZ ;  /* 0x0000000118187890 */ /* 0x000fe2000fffe03f */
[----:B------:R-:W-:Y:S01]  /*4280*/  VIADD R228, R228, 0xffffffff ;  /* 0xffffffffe4e47836 */ /* 0x000fe20000000000 */
[----:B------:R-:W-:Y:S02]  /*4290*/  UISETP.NE.AND UP0, UPT, UR12, 0x5, UPT ;  /* 0x000000050c00788c */ /* 0x000fe4000bf05270 */
[----:B------:R-:W-:Y:S02]  /*42a0*/  UISETP.NE.AND UP1, UPT, UR24, 0x5, UPT ;  /* 0x000000051800788c */ /* 0x000fe4000bf25270 */
[----:B------:R-:W-:Y:S02]  /*42b0*/  USEL UR8, URZ, 0x1, UP0 ;  /* 0x000000013f087887 */ /* 0x000fe40008000000 */
[----:B------:R-:W-:-:S02]  /*42c0*/  USEL UR12, UR12, URZ, UP0 ;  /* 0x0000003f0c0c7287 */ /* 0x000fc40008000000 */
[----:B------:R-:W-:Y:S02]  /*42d0*/  USEL UR24, UR24, URZ, UP1 ;  /* 0x0000003f18187287 */ /* 0x000fe40008800000 */
[----:B------:R-:W-:Y:S01]  /*42e0*/  LOP3.LUT R227, R227, UR8, RZ, 0x3c, !PT ;  /* 0x00000008e3e37c12 */ /* 0x000fe2000f8e3cff */
[----:B------:R-:W-:Y:S01]  /*42f0*/  UMOV UR8, 0x1 ;  /* 0x0000000100087882 */ /* 0x000fe20000000000 */
[----:B------:R-:W-:Y:S08]  /*4300*/  @P0 BRA `(.L_x_31) ;  /* 0xffffffec00480947 */ /* 0x000ff0000383ffff */
.L_x_23:
[----:B------:R-:W-:-:S04]  /*4310*/  UISETP.NE.AND UP0, UPT, UR6, URZ, UPT ;  /* 0x0000003f0600728c */ /* 0x000fc8000bf05270 */
[----:B------:R-:W-:-:S06]  /*4320*/  USEL UR6, URZ, 0x1, !UP0 ;  /* 0x000000013f067887 */ /* 0x000fcc000c000000 */
[----:B------:R-:W-:-:S13]  /*4330*/  ISETP.NE.AND P0, PT, RZ, UR6, PT ;  /* 0x00000006ff007c0c */ /* 0x000fda000bf05270 */
[----:B------:R-:W-:Y:S05]  /*4340*/  @!P0 BRA `(.L_x_32) ;  /* 0x0000000c00dc8947 */ /* 0x000fea0003800000 */
[----:B------:R-:W2:Y:S04]  /*4350*/  LDL.LU R227, [R1+0x74] ;  /* 0x0000740001e37983 */ /* 0x000ea80000300800 */
[----:B--2---:R0:W-:Y:S04]  /*4360*/  STL [R1+0x90], R227 ;  /* 0x000090e301007387 */ /* 0x0041e80000100800 */
[----:B0-----:R-:W2:Y:S04]  /*4370*/  LDL.LU R227, [R1+0x70] ;  /* 0x0000700001e37983 */ /* 0x001ea80000300800 */
        /* <DEDUP_REMOVED lines=55> */
[----:B0-----:R-:W2:Y:S01]  /*46f0*/  LDL.LU R227, [R1] ;  /* 0x0000000001e37983 */ /* 0x001ea20000300800 */
[----:B------:R-:W-:-:S02]  /*4700*/  WARPGROUP.DEPBAR.LE gsb0, 0x0 ;  /* 0x00008000000079c5 */ /* 0x000fc40000010000 */
[----:B------:R-:W-:Y:S01]  /*4710*/  FADD R226, R88, R226 ;  /* 0x000000e258e27221 */ /* 0x000fe20000000000 */
        /* <DEDUP_REMOVED lines=95> */
[----:B-----5:R-:W-:Y:S01]  /*4d10*/  FADD R2, R56, R2 ;  /* 0x0000000238027221 */ /* 0x020fe20000000000 */
[----:B------:R-:W-:Y:S01]  /*4d20*/  FADD R0, R57, R0 ;  /* 0x0000000039007221 */ /* 0x000fe20000000000 */
[----:B--2---:R-:W-:-:S05]  /*4d30*/  FADD R227, R58, R227 ;  /* 0x000000e33ae37221 */ /* 0x004fca0000000000 */
[----:B------:R0:W-:Y:S04]  /*4d40*/  STL [R1], R227 ;  /* 0x000000e301007387 */ /* 0x0001e80000100800 */
[----:B0-----:R-:W2:Y:S02]  /*4d50*/  LDL.LU R227, [R1+0x100] ;  /* 0x0001000001e37983 */ /* 0x001ea40000300800 */
[----:B--2---:R-:W-:-:S05]  /*4d60*/  FADD R227, R59, R227 ;  /* 0x000000e33be37221 */ /* 0x004fca0000000000 */
[----:B------:R0:W-:Y:S04]  /*4d70*/  STL [R1+0x4], R227 ;  /* 0x000004e301007387 */ /* 0x0001e80000100800 */
        /* <DEDUP_REMOVED lines=83> */
[----:B------:R0:W-:Y:S02]  /*52b0*/  STL [R1+0x74], R227 ;  /* 0x000074e301007387 */ /* 0x0001e40000100800 */
.L_x_32:
[----:B------:R-:W-:Y:S02]  /*52c0*/  WARPGROUP.DEPBAR.LE gsb0, 0x0 ;  /* 0x00008000000079c5 */ /* 0x000fe40000010000 */
[----:B------:R-:W2:Y:S02]  /*52d0*/  LDC R24, c[0x0][0x28c] ;  /* 0x0000a300ff187b82 */ /* 0x000ea40000000800 */
[----:B--2---:R-:W-:-:S13]  /*52e0*/  ISETP.GE.AND P0, PT, R24, 0x1, PT ;  /* 0x000000011800780c */ /* 0x004fda0003f06270 */
[----:B------:R-:W-:Y:S05]  /*52f0*/  @!P0 BRA `(.L_x_33) ;  /* 0x0000000000648947 */ /* 0x000fea0003800000 */
[----:B------:R-:W-:-:S06]  /*5300*/  UISETP.NE.AND UP0, UPT, UR23, 0x3, UPT ;  /* 0x000000031700788c */ /* 0x000fcc000bf05270 */
[----:B------:R-:W-:-:S13]  /*5310*/  PLOP3.LUT P0, PT, PT, PT, UP0, 0x80, 0x0 ;  /* 0x000000000000781c */ /* 0x000fda0003f0f008 */
[----:B------:R-:W-:Y:S05]  /*5320*/  @!P0 BRA `(.L_x_34) ;  /* 0x0000000000048947 */ /* 0x000fea0003800000 */
[----:B------:R-:W-:Y:S01]  /*5330*/  BPT.TRAP 0x1 ;  /* 0x000000040000795c */ /* 0x000fe20000300000 */
.L_x_34:
[----:B0-----:R-:W2:Y:S01]  /*5340*/  LDL R227, [R1+0x78] ;  /* 0x0000780001e37983 */ /* 0x001ea20000100800 */
[----:B------:R-:W-:Y:S01]  /*5350*/  BSSY B0, `(.L_x_35) ;  /* 0x000000f000007945 */ /* 0x000fe20003800000 */
[----:B--2---:R-:W-:-:S13]  /*5360*/  ISETP.NE.AND P0, PT, R227, RZ, PT ;  /* 0x000000ffe300720c */ /* 0x004fda0003f05270 */
[----:B------:R-:W-:Y:S05]  /*5370*/  @!P0 BRA `(.L_x_36) ;  /* 0x0000000000308947 */ /* 0x000fea0003800000 */
[----:B------:R-:W2:Y:S01]  /*5380*/  LDL R227, [R1+0x7c] ;  /* 0x00007c0001e37983 */ /* 0x000ea20000100800 */
[----:B------:R-:W-:-:S04]  /*5390*/  UISETP.LT.AND UP0, UPT, UR9, 0x1, UPT ;  /* 0x000000010900788c */ /* 0x000fc8000bf01270 */
[----:B------:R-:W-:-:S04]  /*53a0*/  USEL UR8, UR9, 0x1, UP0 ;  /* 0x0000000109087887 */ /* 0x000fc80008000000 */
[----:B------:R-:W-:-:S04]  /*53b0*/  UIADD3 UR8, UR5, UR9, -UR8 ;  /* 0x0000000905087290 */ /* 0x000fc8000fffe808 */
[----:B------:R-:W-:-:S04]  /*53c0*/  UIMAD.WIDE.U32 UR6, UR8, -0x33333333, URZ ;  /* 0xcccccccd080678a5 */ /* 0x000fc8000f8e003f */
[----:B------:R-:W-:-:S04]  /*53d0*/  USHF.R.U32.HI UR6, URZ, 0x2, UR7 ;  /* 0x000000023f067899 */ /* 0x000fc80008011607 */
[----:B------:R-:W-:-:S04]  /*53e0*/  UIMAD UR8, UR6, -0x5, UR8 ;  /* 0xfffffffb060878a4 */ /* 0x000fc8000f8e0208 */
[----:B------:R-:W-:-:S04]  /*53f0*/  ULEA UR8, UR8, UR10, 0x3 ;  /* 0x0000000a08087291 */ /* 0x000fc8000f8e183f */
[----:B------:R-:W-:-:S06]  /*5400*/  UIADD3 UR8, UR8, 0x28, URZ ;  /* 0x0000002808087890 */ /* 0x000fcc000fffe03f */
[----:B------:R-:W-:-:S05]  /*5410*/  IMAD.U32 R24, RZ, RZ, UR8 ;  /* 0x00000008ff187e24 */ /* 0x000fca000f8e00ff */
[----:B--2---:R-:W-:-:S04]  /*5420*/  PRMT R24, R227, 0x654, R24 ;  /* 0x00000654e3187816 */ /* 0x004fc80000000018 */
[----:B------:R0:W-:Y:S03]  /*5430*/  SYNCS.ARRIVE.TRANS64.RED.A1T0 RZ, [R24+URZ], RZ ;  /* 0x000000ff18ff79a7 */ /* 0x0001e6000810043f */
.L_x_36:
[----:B------:R-:W-:Y:S05]  /*5440*/  BSYNC B0 ;  /* 0x0000000000007941 */ /* 0x000fea0003800000 */
.L_x_35:
[----:B------:R-:W-:-:S06]  /*5450*/  UISETP.GT.U32.AND UP0, UPT, UR13, 0x1, UPT ;  /* 0x000000010d00788c */ /* 0x000fcc000bf04070 */
[----:B------:R-:W-:-:S13]  /*5460*/  PLOP3.LUT P0, PT, PT, PT, UP0, 0x80, 0x0 ;  /* 0x000000000000781c */ /* 0x000fda0003f0f008 */
[----:B------:R-:W-:Y:S05]  /*5470*/  @P0 BRA `(.L_x_33) ;  /* 0x0000000000040947 */ /* 0x000fea0003800000 */
[----:B------:R-:W-:Y:S01]  /*5480*/  BPT.TRAP 0x1 ;  /* 0x000000040000795c */ /* 0x000fe20000300000 */
.L_x_33:
[----:B-----5:R2:W-:Y:S01]  /*5490*/  STL [R1+0x94], R2 ;  /* 0x0000940201007387 */ /* 0x0205e20000100800 */
[----:B------:R-:W3:Y:S01]  /*54a0*/  LDC R29, c[0x0][0x288] ;  /* 0x0000a200ff1d7b82 */ /* 0x000ee20000000800 */
[----:B------:R-:W-:Y:S02]  /*54b0*/  UIADD3 UR10, UR9, UR5, URZ ;  /* 0x00000005090a7290 */ /* 0x000fe4000fffe03f */
[----:B------:R-:W-:Y:S01]  /*54c0*/  USHF.R.S32.HI UR11, URZ, 0x1f, UR22 ;  /* 0x0000001f3f0b7899 */ /* 0x000fe20008011416 */
[----:B------:R-:W-:Y:S01]  /*54d0*/  ULDC.64 UR6, c[0x0][0x5d0] ;  /* 0x0001740000067ab9 */ /* 0x000fe20000000a00 */
[----:B------:R-:W-:Y:S01]  /*54e0*/  ULDC UR12, c[0x0][0x284] ;  /* 0x0000a100000c7ab9 */ /* 0x000fe20000000800 */
[----:B--2---:R-:W2:Y:S04]  /*54f0*/  LDL.LU R2, [R1+0x88] ;  /* 0x0000880001027983 */ /* 0x004ea80000300800 */
[----:B------:R4:W-:Y:S04]  /*5500*/  STL [R1+0x90], R0 ;  /* 0x0000900001007387 */ /* 0x0009e80000100800 */
[----:B0-----:R-:W3:Y:S01]  /*5510*/  LDL.LU R227, [R1+0x8c] ;  /* 0x00008c0001e37983 */ /* 0x001ee20000300800 */
[----:B----4-:R-:W0:Y:S02]  /*5520*/  S2R R0, SR_TID.X ;  /* 0x0000000000007919 */ /* 0x010e240000002100 */
[----:B0-----:R-:W-:-:S02]  /*5530*/  SHF.R.U32.HI R24, RZ, 0x2, R0 ;  /* 0x00000002ff187819 */ /* 0x001fc40000011600 */
[----:B------:R-:W-:Y:S02]  /*5540*/  LOP3.LUT R26, R0, 0x60, RZ, 0xc0, !PT ;  /* 0x00000060001a7812 */ /* 0x000fe400078ec0ff */
[----:B------:R-:W-:Y:S02]  /*5550*/  SHF.R.U32.HI R27, RZ, 0x7, R0 ;  /* 0x00000007ff1b7819 */ /* 0x000fe40000011600 */
[----:B------:R-:W-:Y:S02]  /*5560*/  LOP3.LUT R25, R24, 0x7, RZ, 0xc0, !PT ;  /* 0x0000000718197812 */ /* 0x000fe400078ec0ff */
[----:B------:R-:W-:Y:S02]  /*5570*/  SHF.R.U32.HI R28, RZ, 0x1, R26 ;  /* 0x00000001ff1c7819 */ /* 0x000fe4000001161a */
[----:B------:R-:W-:Y:S02]  /*5580*/  LOP3.LUT R24, R27, 0x1, RZ, 0xc0, !PT ;  /* 0x000000011b187812 */ /* 0x000fe400078ec0ff */
[----:B------:R-:W-:Y:S01]  /*5590*/  IADD3 R27, RZ, -R28, -R25 ;  /* 0x8000001cff1b7210 */ /* 0x000fe20007ffe819 */
[----:B------:R-:W-:-:S02]  /*55a0*/  IMAD.SHL.U32 R32, R0, 0x2, RZ ;  /* 0x0000000200207824 */ /* 0x000fc400078e00ff */
[C---:B------:R-:W-:Y:S02]  /*55b0*/  IMAD.SHL.U32 R26, R24.reuse, 0x40, RZ ;  /* 0x00000040181a7824 */ /* 0x040fe400078e00ff */
[----:B------:R-:W-:Y:S01]  /*55c0*/  IMAD R42, R24, -0x40, R27 ;  /* 0xffffffc0182a7824 */ /* 0x000fe200078e021b */
[----:B------:R-:W-:Y:S01]  /*55d0*/  LOP3.LUT R24, R0, 0x3, RZ, 0xc0, !PT ;  /* 0x0000000300187812 */ /* 0x000fe200078ec0ff */
[----:B--2---:R-:W-:Y:S02]  /*55e0*/  IMAD.SHL.U32 R41, R2, 0x80, RZ ;  /* 0x0000008002297824 */ /* 0x004fe400078e00ff */
[----:B------:R0:W5:Y:S04]  /*55f0*/  LDL.LU R2, [R1+0x94] ;  /* 0x0000940001027983 */ /* 0x0001680000300800 */
[----:B------:R0:W5:Y:S01]  /*5600*/  LDL.LU R0, [R1+0x90] ;  /* 0x0000900001007983 */ /* 0x0001620000300800 */
[----:B------:R-:W-:Y:S01]  /*5610*/  LOP3.LUT R43, R26, 0x40, R25, 0xe2, !PT ;  /* 0x000000401a2b7812 */ /* 0x000fe200078ee219 */
[----:B---3--:R-:W-:Y:S01]  /*5620*/  IMAD.SHL.U32 R25, R227, 0x100, RZ ;  /* 0x00000100e3197824 */ /* 0x008fe200078e00ff */
[----:B------:R-:W-:Y:S01]  /*5630*/  UISETP.GT.U32.AND UP0, UPT, UR10, 0x4, UPT ;  /* 0x000000040a00788c */ /* 0x000fe2000bf04070 */
[C---:B------:R-:W-:Y:S01]  /*5640*/  ISETP.GE.AND P0, PT, R41.reuse, R29, PT ;  /* 0x0000001d2900720c */ /* 0x040fe20003f06270 */
[----:B------:R-:W-:Y:S01]  /*5650*/  UIMAD UR5, UR11, UR6, URZ ;  /* 0x000000060b0572a4 */ /* 0x000fe2000f8e023f */
[----:B------:R-:W-:Y:S01]  /*5660*/  LOP3.LUT R32, R41, 0x6, R32, 0xf8, !PT ;  /* 0x0000000629207812 */ /* 0x000fe200078ef820 */
[----:B------:R-:W-:Y:S01]  /*5670*/  UISETP.LT.U32.AND UP0, UPT, UR9, 0x5, UP0 ;  /* 0x000000050900788c */ /* 0x000fe20008701070 */
[----:B------:R-:W-:Y:S01]  /*5680*/  ISETP.GE.OR P0, PT, R25, UR12, P0 ;  /* 0x0000000c19007c0c */ /* 0x000fe20008706670 */
[----:B------:R-:W-:Y:S01]  /*5690*/  UISETP.GE.U32.AND UP1, UPT, UR9, 0x5, UPT ;  /* 0x000000050900788c */ /* 0x000fe2000bf26070 */
[----:B------:R-:W-:Y:S01]  /*56a0*/  IMAD.U32 R27, RZ, RZ, UR6 ;  /* 0x00000006ff1b7e24 */ /* 0x000fe2000f8e00ff */
[----:B------:R-:W-:Y:S01]  /*56b0*/  UIMAD UR8, UR22, UR7, UR5 ;  /* 0x00000007160872a4 */ /* 0x000fe2000f8e0205 */
[----:B------:R-:W-:Y:S01]  /*56c0*/  SHF.R.S32.HI R33, RZ, 0x1f, R32 ;  /* 0x0000001fff217819 */ /* 0x000fe20000011420 */
[----:B------:R-:W-:-:S02]  /*56d0*/  UIMAD.WIDE.U32 UR6, UR10, -0x33333333, URZ ;  /* 0xcccccccd0a0678a5 */ /* 0x000fc4000f8e003f */
[----:B------:R-:W-:Y:S02]  /*56e0*/  USEL UR5, URZ, 0x1, !UP0 ;  /* 0x000000013f057887 */ /* 0x000fe4000c000000 */
[----:B------:R-:W-:Y:S01]  /*56f0*/  USHF.R.U32.HI UR6, URZ, 0x2, UR7 ;  /* 0x000000023f067899 */ /* 0x000fe20008011607 */
[----:B------:R-:W-:Y:S01]  /*5700*/  IMAD.WIDE.U32 R26, R27, UR22, R32 ;  /* 0x000000161b1a7c25 */ /* 0x000fe2000f8e0020 */
[----:B------:R-:W-:Y:S01]  /*5710*/  ULOP3.LUT UR4, UR4, UR5, URZ, 0x3c, !UPT ;  /* 0x0000000504047292 */ /* 0x000fe2000f8e3c3f */
[----:B------:R-:W-:Y:S02]  /*5720*/  IADD3 R42, -R25, UR12, R42 ;  /* 0x0000000c192a7c10 */ /* 0x000fe4000fffe12a */
[----:B------:R-:W-:Y:S01]  /*5730*/  IMAD.WIDE R38, R227, 0x100, RZ ;  /* 0x00000100e3267825 */ /* 0x000fe200078e02ff */
[----:B------:R-:W-:Y:S02]  /*5740*/  UIMAD UR5, UR6, -0x5, UR10 ;  /* 0xfffffffb060578a4 */ /* 0x000fe4000f8e020a */
[----:B------:R-:W-:Y:S01]  /*5750*/  @UP1 ULOP3.LUT UR4, UR4, 0x1, UR6, 0x78, !UPT ;  /* 0x0000000104041892 */ /* 0x000fe2000f8e7806 */
[----:B------:R-:W-:-:S02]  /*5760*/  IMAD R24, R24, -0x2, R29 ;  /* 0xfffffffe18187824 */ /* 0x000fc400078e021d */
[----:B------:R-:W-:Y:S01]  /*5770*/  VIADD R27, R27, UR8 ;  /* 0x000000081b1b7c36 */ /* 0x000fe20008000000 */
[----:B------:R-:W-:Y:S01]  /*5780*/  LOP3.LUT R43, R38, R43, R28, 0xfe, !PT ;  /* 0x0000002b262b7212 */ /* 0x000fe200078efe1c */
[----:B------:R-:W-:Y:S02]  /*5790*/  IMAD.IADD R41, R24, 0x1, -R41 ;  /* 0x0000000118297824 */ /* 0x000fe400078e0a29 */
[----:B------:R-:W-:Y:S01]  /*57a0*/  IMAD.MOV.U32 R40, RZ, RZ, -0x1 ;  /* 0xffffffffff287424 */ /* 0x000fe200078e00ff */
[----:B0-----:R-:W-:Y:S06]  /*57b0*/  @P0 BRA `(.L_x_37) ;  /* 0x0000008c00fc0947 */ /* 0x001fec0003800000 */
[----:B------:R-:W0:Y:S01]  /*57c0*/  LDC.64 R28, c[0x0][0x5c8] ;  /* 0x00017200ff1c7b82 */ /* 0x000e220000000a00 */
[----:B------:R-:W-:Y:S01]  /*57d0*/  ULDC.64 UR6, c[0x0][0x5c0] ;  /* 0x0001700000067ab9 */ /* 0x000fe20000000a00 */
[----:B------:R-:W-:Y:S01]  /*57e0*/  BSSY B0, `(.L_x_37) ;  /* 0x00008fc000007945 */ /* 0x000fe20003800000 */
[-C--:B0-----:R-:W-:Y:S01]  /*57f0*/  IMAD R24, R39, R28.reuse, RZ ;  /* 0x0000001c27187224 */ /* 0x081fe200078e02ff */
[----:B------:R-:W-:Y:S01]  /*5800*/  SHF.L.U64.HI R34, R28, 0x3, R29 ;  /* 0x000000031c227819 */ /* 0x000fe2000001021d */
[----:B------:R-:W-:-:S04]  /*5810*/  IMAD.WIDE.U32 R26, R43, R28, R26 ;  /* 0x0000001c2b1a7225 */ /* 0x000fc800078e001a */
[----:B------:R-:W-:Y:S01]  /*5820*/  IMAD R25, R43, R29, R24 ;  /* 0x0000001d2b197224 */ /* 0x000fe200078e0218 */
[----:B------:R-:W-:Y:S01]  /*5830*/  IADD3 R24, P3, R26, UR6, RZ ;  /* 0x000000061a187c10 */ /* 0x000fe2000ff7e0ff */
[C---:B------:R-:W-:Y:S01]  /*5840*/  IMAD.SHL.U32 R35, R28.reuse, 0x8, RZ ;  /* 0x000000081c237824 */ /* 0x040fe200078e00ff */
[----:B------:R-:W-:Y:S01]  /*5850*/  LEA R30, P2, R28, R26, 0x7 ;  /* 0x0000001a1c1e7211 */ /* 0x000fe200078438ff */
[----:B------:R-:W-:-:S03]  /*5860*/  IMAD.IADD R27, R27, 0x1, R25 ;  /* 0x000000011b1b7824 */ /* 0x000fc600078e0219 */
[----:B------:R-:W-:Y:S02]  /*5870*/  IADD3 R26, P1, P0, R26, UR6, R35 ;  /* 0x000000061a1a7c10 */ /* 0x000fe4000f83e023 */
[----:B------:R-:W-:Y:S02]  /*5880*/  IADD3.X R25, R27, UR7, RZ, P3, !PT ;  /* 0x000000071b197c10 */ /* 0x000fe40009ffe4ff */
[----:B------:R-:W-:Y:S02]  /*5890*/  FSETP.NEU.AND P3, PT, RZ, UR21, PT ;  /* 0x00000015ff007c0b */ /* 0x000fe4000bf6d000 */
[----:B------:R-:W-:Y:S02]  /*58a0*/  LEA.HI.X R31, R28, R27, R29, 0x7, P2 ;  /* 0x0000001b1c1f7211 */ /* 0x000fe400010f3c1d */
[C---:B------:R-:W-:Y:S02]  /*58b0*/  IADD3 R28, P2, R30.reuse, UR6, RZ ;  /* 0x000000061e1c7c10 */ /* 0x040fe4000ff5e0ff */
[----:B------:R-:W-:-:S02]  /*58c0*/  IADD3 R30, P5, P6, R30, UR6, R35 ;  /* 0x000000061e1e7c10 */ /* 0x000fc4000febe023 */
[----:B------:R-:W-:Y:S02]  /*58d0*/  IADD3.X R29, R31, UR7, RZ, P2, !PT ;  /* 0x000000071f1d7c10 */ /* 0x000fe400097fe4ff */
[--C-:B------:R-:W-:Y:S02]  /*58e0*/  IADD3.X R27, R27, UR7, R34.reuse, P1, P0 ;  /* 0x000000071b1b7c10 */ /* 0x100fe40008fe0422 */
[----:B------:R-:W-:Y:S01]  /*58f0*/  IADD3.X R31, R31, UR7, R34, P5, P6 ;  /* 0x000000071f1f7c10 */ /* 0x000fe2000afec422 */
[----:B------:R-:W-:Y:S06]  /*5900*/  @!P3 BRA `(.L_x_38) ;  /* 0x0000006c001cb947 */ /* 0x000fec0003800000 */
[----:B------:R-:W-:Y:S01]  /*5910*/  ULDC.64 UR16, c[0x0][0x5b8] ;  /* 0x00016e0000107ab9 */ /* 0x000fe20000000a00 */
[----:B------:R-:W-:Y:S01]  /*5920*/  ISETP.GE.AND P0, PT, R42, 0x1, PT ;  /* 0x000000012a00780c */ /* 0x000fe20003f06270 */
[----:B------:R-:W-:Y:S02]  /*5930*/  UIMAD UR6, UR11, UR16, URZ ;  /* 0x000000100b0672a4 */ /* 0x000fe4000f8e023f */
[----:B------:R-:W-:Y:S01]  /*5940*/  IMAD.U32 R35, RZ, RZ, UR16 ;  /* 0x00000010ff237e24 */ /* 0x000fe2000f8e00ff */
[----:B------:R-:W-:Y:S01]  /*5950*/  BSSY B1, `(.L_x_39) ;  /* 0x0000010000017945 */ /* 0x000fe20003800000 */
[----:B------:R-:W-:Y:S01]  /*5960*/  ISETP.LT.OR P3, PT, R41, 0x1, !P0 ;  /* 0x000000012900780c */ /* 0x000fe20004761670 */
[----:B------:R-:W-:Y:S02]  /*5970*/  UIMAD UR6, UR22, UR17, UR6 ;  /* 0x00000011160672a4 */ /* 0x000fe4000f8e0206 */
[----:B------:R-:W-:Y:S01]  /*5980*/  IMAD.WIDE.U32 R32, R35, UR22, R32 ;  /* 0x0000001623207c25 */ /* 0x000fe2000f8e0020 */
[----:B------:R-:W-:-:S03]  /*5990*/  ULDC.64 UR10, c[0x0][0x5a8] ;  /* 0x00016a00000a7ab9 */ /* 0x000fc60000000a00 */
[----:B------:R-:W-:Y:S02]  /*59a0*/  IMAD.MOV.U32 R36, RZ, RZ, R32 ;  /* 0x000000ffff247224 */ /* 0x000fe400078e0020 */
[----:B------:R-:W-:Y:S01]  /*59b0*/  VIADD R37, R33, UR6 ;  /* 0x0000000621257c36 */ /* 0x000fe20008000000 */
[----:B------:R-:W-:Y:S02]  /*59c0*/  ULDC.64 UR6, c[0x0][0x5b0] ;  /* 0x00016c0000067ab9 */ /* 0x000fe40000000a00 */
[----:B------:R-:W-:Y:S02]  /*59d0*/  IMAD R34, R39, UR6, RZ ;  /* 0x0000000627227c24 */ /* 0x000fe4000f8e02ff */
[----:B------:R-:W-:-:S04]  /*59e0*/  IMAD.WIDE.U32 R32, R43, UR6, R36 ;  /* 0x000000062b207c25 */ /* 0x000fc8000f8e0024 */
[--C-:B------:R-:W-:Y:S01]  /*59f0*/  IMAD R35, R43, UR7, R34.reuse ;  /* 0x000000072b237c24 */ /* 0x100fe2000f8e0222 */
[----:B------:R-:W-:Y:S02]  /*5a00*/  IADD3 R32, P1, R32, UR10, RZ ;  /* 0x0000000a20207c10 */ /* 0x000fe4000ff3e0ff */
[----:B------:R-:W-:Y:S02]  /*5a10*/  PRMT R34, RZ, 0x7610, R34 ;  /* 0x00007610ff227816 */ /* 0x000fe40000000022 */
[----:B------:R-:W-:Y:S01]  /*5a20*/  IADD3.X R33, R33, UR11, R35, P1, !PT ;  /* 0x0000000b21217c10 */ /* 0x000fe20008ffe423 */
[----:B------:R-:W-:Y:S08]  /*5a30*/  @P3 BRA `(.L_x_40) ;  /* 0x0000000000043947 */ /* 0x000ff00003800000 */
[----:B------:R0:W5:Y:S02]  /*5a40*/  LDG.E.U8 R34, desc[UR14][R32.64] ;  /* 0x0000000e20227981 */ /* 0x000164000c1e1100 */
.L_x_40:
[----:B------:R-:W-:Y:S05]  /*5a50*/  BSYNC B1 ;  /* 0x0000000000017941 */ /* 0x000fea0003800000 */
.L_x_39:
[----:B-----5:R-:W-:Y:S01]  /*5a60*/  LOP3.LUT R34, R34, 0xff, RZ, 0xc0, !PT ;  /* 0x000000ff22227812 */ /* 0x020fe200078ec0ff */
[----:B------:R-:W-:Y:S01]  /*5a70*/  BSSY B1, `(.L_x_41) ;  /* 0x000000b000017945 */ /* 0x000fe20003800000 */
[----:B------:R-:W-:Y:S02]  /*5a80*/  ISETP.LT.OR P2, PT, R41, 0x2, !P0 ;  /* 0x000000022900780c */ /* 0x000fe40004741670 */
[----:B------:R-:W-:-:S05]  /*5a90*/  F2FP.F16.E4M3.UNPACK_B R34, R34 ;  /* 0x00000022ff22723e */ /* 0x000fca00020006ff */
[----:B------:R-:W-:-:S05]  /*5aa0*/  HADD2.F32 R34, -RZ, R34.H0_H0 ;  /* 0x20000022ff227230 */ /* 0x000fca0000004100 */
[----:B------:R-:W-:Y:S01]  /*5ab0*/  FMUL R35, R34, UR21 ;  /* 0x0000001522237c20 */ /* 0x000fe20008400000 */
[----:B------:R-:W-:-:S03]  /*5ac0*/  PRMT R34, RZ, 0x7610, R34 ;  /* 0x00007610ff227816 */ /* 0x000fc60000000022 */
[----:B------:R-:W-:-:S05]  /*5ad0*/  FFMA R35, R226, UR20, R35 ;  /* 0x00000014e2237c23 */ /* 0x000fca0008000023 */
[----:B------:R-:W-:-:S05]  /*5ae0*/  F2FP.SATFINITE.E4M3.F32.PACK_AB_MERGE_C R35, RZ, R35, RZ ;  /* 0x00000023ff23723e */ /* 0x000fca00048070ff */
[----:B------:R2:W-:Y:S01]  /*5af0*/  @!P3 STG.E.U8 desc[UR14][R24.64], R35 ;  /* 0x000000231800b986 */ /* 0x0005e2000c10110e */
[----:B------:R-:W-:Y:S05]  /*5b00*/  @P2 BRA `(.L_x_42) ;  /* 0x0000000000042947 */ /* 0x000fea0003800000 */
[----:B------:R3:W5:Y:S02]  /*5b10*/  LDG.E.U8 R34, desc[UR14][R32.64+0x1] ;  /* 0x0000010e20227981 */ /* 0x000764000c1e1100 */
.L_x_42:
[----:B------:R-:W-:Y:S05]  /*5b20*/  BSYNC B1 ;  /* 0x0000000000017941 */ /* 0x000fea0003800000 */
.L_x_41:
[----:B-----5:R-:W-:Y:S01]  /*5b30*/  LOP3.LUT R34, R34, 0xff, RZ, 0xc0, !PT ;  /* 0x000000ff22227812 */ /* 0x020fe200078ec0ff */
[----:B------:R-:W-:Y:S01]  /*5b40*/  BSSY B1, `(.L_x_43) ;  /* 0x0000013000017945 */ /* 0x000fe20003800000 */
[----:B------:R-:W-:Y:S02]  /*5b50*/  IADD3 R45, P1, R43, 0x8, RZ ;  /* 0x000000082b2d7810 */ /* 0x000fe40007f3e0ff */
[----:B------:R-:W-:-:S03]  /*5b60*/  F2FP.F16.E4M3.UNPACK_B R34, R34 ;  /* 0x00000022ff22723e */ /* 0x000fc600020006ff */
[----:B--2---:R-:W-:Y:S01]  /*5b70*/  IMAD.X R35, RZ, RZ, R39, P1 ;  /* 0x000000ffff237224 */ /* 0x004fe200008e0627 */
[----:B------:R-:W-:Y:S01]  /*5b80*/  ISETP.GE.AND P1, PT, R42, 0x9, PT ;  /* 0x000000092a00780c */ /* 0x000fe20003f26270 */
[----:B------:R-:W-:Y:S02]  /*5b90*/  HADD2.F32 R34, -RZ, R34.H0_H0 ;  /* 0x20000022ff227230 */ /* 0x000fe40000004100 */
[----:B------:R-:W-:Y:S01]  /*5ba0*/  IMAD R46, R35, UR6, RZ ;  /* 0x00000006232e7c24 */ /* 0x000fe2000f8e02ff */
[----:B------:R-:W-:Y:S02]  /*5bb0*/  ISETP.LT.OR P5, PT, R41, 0x1, !P1 ;  /* 0x000000012900780c */ /* 0x000fe40004fa1670 */
[----:B------:R-:W-:Y:S01]  /*5bc0*/  FMUL R44, R34, UR21 ;  /* 0x00000015222c7c20 */ /* 0x000fe20008400000 */
[----:B------:R-:W-:-:S04]  /*5bd0*/  IMAD.WIDE.U32 R34, R45, UR6, R36 ;  /* 0x000000062d227c25 */ /* 0x000fc8000f8e0024 */
[----:B------:R-:W-:Y:S01]  /*5be0*/  FFMA R44, R225, UR20, R44 ;  /* 0x00000014e12c7c23 */ /* 0x000fe2000800002c */
[----:B------:R-:W-:Y:S01]  /*5bf0*/  IMAD R45, R45, UR7, R46 ;  /* 0x000000072d2d7c24 */ /* 0x000fe2000f8e022e */
[----:B------:R-:W-:-:S03]  /*5c00*/  IADD3 R34, P3, R34, UR10, RZ ;  /* 0x0000000a22227c10 */ /* 0x000fc6000ff7e0ff */
[----:B------:R-:W-:Y:S02]  /*5c10*/  F2FP.SATFINITE.E4M3.F32.PACK_AB_MERGE_C R47, RZ, R44, RZ ;  /* 0x0000002cff2f723e */ /* 0x000fe400048070ff */
[----:B------:R-:W-:Y:S02]  /*5c20*/  IADD3.X R35, R35, UR11, R45, P3, !PT ;  /* 0x0000000b23237c10 */ /* 0x000fe40009ffe42d */
[----:B------:R-:W-:Y:S01]  /*5c30*/  PRMT R44, RZ, 0x7610, R44 ;  /* 0x00007610ff2c7816 */ /* 0x000fe2000000002c */
[----:B------:R2:W-:Y:S01]  /*5c40*/  @!P2 STG.E.U8 desc[UR14][R24.64+0x1], R47 ;  /* 0x0000012f1800a986 */ /* 0x0005e2000c10110e */
[----:B------:R-:W-:Y:S05]  /*5c50*/  @P5 BRA `(.L_x_44) ;  /* 0x0000000000045947 */ /* 0x000fea0003800000 */
[----:B------:R4:W5:Y:S02]  /*5c60*/  LDG.E.U8 R44, desc[UR14][R34.64] ;  /* 0x0000000e222c7981 */ /* 0x000964000c1e1100 */
.L_x_44:
[----:B------:R-:W-:Y:S05]  /*5c70*/  BSYNC B1 ;  /* 0x0000000000017941 */ /* 0x000fea0003800000 */
.L_x_43:
        /* <DEDUP_REMOVED lines=12> */
.L_x_46:
[----:B------:R-:W-:Y:S05]  /*5d40*/  BSYNC B1 ;  /* 0x0000000000017941 */ /* 0x000fea0003800000 */
.L_x_45:
[----:B-----5:R-:W-:Y:S01]  /*5d50*/  LOP3.LUT R44, R44, 0xff, RZ, 0xc0, !PT ;  /* 0x000000ff2c2c7812 */ /* 0x020fe200078ec0ff */
[----:B------:R-:W-:Y:S01]  /*5d60*/  BSSY B1, `(.L_x_47) ;  /* 0x000000b000017945 */ /* 0x000fe20003800000 */
[----:B------:R-:W-:Y:S02]  /*5d70*/  ISETP.LT.OR P3, PT, R41, 0x9, !P0 ;  /* 0x000000092900780c */ /* 0x000fe40004761670 */
[----:B------:R-:W-:-:S05]  /*5d80*/  F2FP.F16.E4M3.UNPACK_B R44, R44 ;  /* 0x0000002cff2c723e */ /* 0x000fca00020006ff */
[----:B------:R-:W-:-:S05]  /*5d90*/  HADD2.F32 R44, -RZ, R44.H0_H0 ;  /* 0x2000002cff2c7230 */ /* 0x000fca0000004100 */
[----:B------:R-:W-:-:S04]  /*5da0*/  FMUL R44, R44, UR21 ;  /* 0x000000152c2c7c20 */ /* 0x000fc80008400000 */
[----:B------:R-:W-:-:S05]  /*5db0*/  FFMA R44, R223, UR20, R44 ;  /* 0x00000014df2c7c23 */ /* 0x000fca000800002c */
[----:B0-----:R-:W-:Y:S02]  /*5dc0*/  F2FP.SATFINITE.E4M3.F32.PACK_AB_MERGE_C R45, RZ, R44, RZ ;  /* 0x0000002cff2d723e */ /* 0x001fe400048070ff */
[----:B------:R-:W-:-:S03]  /*5dd0*/  PRMT R44, RZ, 0x7610, R44 ;  /* 0x00007610ff2c7816 */ /* 0x000fc6000000002c */
[----:B------:R0:W-:Y:S01]  /*5de0*/  @!P2 STG.E.U8 desc[UR14][R26.64+0x1], R45 ;  /* 0x0000012d1a00a986 */ /* 0x0001e2000c10110e */
[----:B------:R-:W-:Y:S05]  /*5df0*/  @P3 BRA `(.L_x_48) ;  /* 0x0000000000043947 */ /* 0x000fea0003800000 */
[----:B------:R0:W5:Y:S02]  /*5e00*/  LDG.E.U8 R44, desc[UR14][R32.64+0x8] ;  /* 0x0000080e202c7981 */ /* 0x000164000c1e1100 */
.L_x_48:
[----:B------:R-:W-:Y:S05]  /*5e10*/  BSYNC B1 ;  /* 0x0000000000017941 */ /* 0x000fea0003800000 */
.L_x_47:
[----:B-----5:R-:W-:Y:S01]  /*5e20*/  LOP3.LUT R44, R44, 0xff, RZ, 0xc0, !PT ;  /* 0x000000ff2c2c7812 */ /* 0x020fe200078ec0ff */
[----:B------:R-:W-:Y:S01]  /*5e30*/  BSSY B1, `(.L_x_49) ;  /* 0x000000b000017945 */ /* 0x000fe20003800000 */
[----:B------:R-:W-:Y:S02]  /*5e40*/  ISETP.LT.OR P2, PT, R41, 0xa, !P0 ;  /* 0x0000000a2900780c */ /* 0x000fe40004741670 */
[----:B------:R-:W-:-:S05]  /*5e50*/  F2FP.F16.E4M3.UNPACK_B R44, R44 ;  /* 0x0000002cff2c723e */ /* 0x000fca00020006ff */
[----:B------:R-:W-:-:S05]  /*5e60*/  HADD2.F32 R44, -RZ, R44.H0_H0 ;  /* 0x2000002cff2c7230 */ /* 0x000fca0000004100 */
[----:B0-----:R-:W-:Y:S01]  /*5e70*/  FMUL R45, R44, UR21 ;  /* 0x000000152c2d7c20 */ /* 0x001fe20008400000 */
[----:B------:R-:W-:-:S03]  /*5e80*/  PRMT R44, RZ, 0x7610, R44 ;  /* 0x00007610ff2c7816 */ /* 0x000fc6000000002c */
[----:B------:R-:W-:-:S05]  /*5e90*/  FFMA R45, R222, UR20, R45 ;  /* 0x00000014de2d7c23 */ /* 0x000fca000800002d */
[----:B------:R-:W-:-:S05]  /*5ea0*/  F2FP.SATFINITE.E4M3.F32.PACK_AB_MERGE_C R45, RZ, R45, RZ ;  /* 0x0000002dff2d723e */ /* 0x000fca00048070ff */
[----:B------:R0:W-:Y:S01]  /*5eb0*/  @!P3 STG.E.U8 desc[UR14][R24.64+0x8], R45 ;  /* 0x0000082d1800b986 */ /* 0x0001e2000c10110e */
[----:B------:R-:W-:Y:S05]  /*5ec0*/  @P2 BRA `(.L_x_50) ;  /* 0x0000000000042947 */ /* 0x000fea0003800000 */
[----:B------:R0:W5:Y:S02]  /*5ed0*/  LDG.E.U8 R44, desc[UR14][R32.64+0x9] ;  /* 0x0000090e202c7981 */ /* 0x000164000c1e1100 */
.L_x_50:
[----:B------:R-:W-:Y:S05]  /*5ee0*/  BSYNC B1 ;  /* 0x0000000000017941 */ /* 0x000fea0003800000 */
.L_x_49:
        /* <DEDUP_REMOVED lines=12> */
.L_x_52:
[----:B------:R-:W-:Y:S05]  /*5fb0*/  BSYNC B1 ;  /* 0x0000000000017941 */ /* 0x000fea0003800000 */
.L_x_51:
        /* <DEDUP_REMOVED lines=12> */
.L_x_54:
[----:B------:R-:W-:Y:S05]  /*6080*/  BSYNC B1 ;  /* 0x0000000000017941 */ /* 0x000fea0003800000 */
.L_x_53:
        /* <DEDUP_REMOVED lines=12> */
.L_x_56:
[----:B------:R-:W-:Y:S05]  /*6150*/  BSYNC B1 ;  /* 0x0000000000017941 */ /* 0x000fea0003800000 */
.L_x_55:
        /* <DEDUP_REMOVED lines=12> */
.L_x_58:
[----:B------:R-:W-:Y:S05]  /*6220*/  BSYNC B1 ;  /* 0x0000000000017941 */ /* 0x000fea0003800000 */
.L_x_57:
        /* <DEDUP_REMOVED lines=12> */
.L_x_60:
[----:B------:R-:W-:Y:S05]  /*62f0*/  BSYNC B1 ;  /* 0x0000000000017941 */ /* 0x000fea0003800000 */
.L_x_59:
        /* <DEDUP_REMOVED lines=12> */
.L_x_62:
[----:B------:R-:W-:Y:S05]  /*63c0*/  BSYNC B1 ;  /* 0x0000000000017941 */ /* 0x000fea0003800000 */
.L_x_61:
        /* <DEDUP_REMOVED lines=12> */
.L_x_64:
[----:B------:R-:W-:Y:S05]  /*6490*/  BSYNC B1 ;  /* 0x0000000000017941 */ /* 0x000fea0003800000 */
.L_x_63:
        /* <DEDUP_REMOVED lines=12> */
.L_x_66:
[----:B------:R-:W-:Y:S05]  /*6560*/  BSYNC B1 ;  /* 0x0000000000017941 */ /* 0x000fea0003800000 */
.L_x_65:
        /* <DEDUP_REMOVED lines=12> */
.L_x_68:
[----:B------:R-:W-:Y:S05]  /*6630*/  BSYNC B1 ;  /* 0x0000000000017941 */ /* 0x000fea0003800000 */
.L_x_67:
        /* <DEDUP_REMOVED lines=12> */
.L_x_70:
[----:B------:R-:W-:Y:S05]  /*6700*/  BSYNC B1 ;  /* 0x0000000000017941 */ /* 0x000fea0003800000 */
.L_x_69:
        /* <DEDUP_REMOVED lines=12> */
.L_x_72:
[----:B------:R-:W-:Y:S05]  /*67d0*/  BSYNC B1 ;  /* 0x0000000000017941 */ /* 0x000fea0003800000 */
.L_x_71:
        /* <DEDUP_REMOVED lines=12> */
.L_x_74:
[----:B------:R-:W-:Y:S05]  /*68a0*/  BSYNC B1 ;  /* 0x0000000000017941 */ /* 0x000fea0003800000 */
.L_x_73:
        /* <DEDUP_REMOVED lines=12> */
.L_x_76:
[----:B------:R-:W-:Y:S05]  /*6970*/  BSYNC B1 ;  /* 0x0000000000017941 */ /* 0x000fea0003800000 */
.L_x_75:
        /* <DEDUP_REMOVED lines=12> */
.L_x_78:
[----:B------:R-:W-:Y:S05]  /*6a40*/  BSYNC B1 ;  /* 0x0000000000017941 */ /* 0x000fea0003800000 */
.L_x_77:
        /* <DEDUP_REMOVED lines=12> */
.L_x_80:
[----:B------:R-:W-:Y:S05]  /*6b10*/  BSYNC B1 ;  /* 0x0000000000017941 */ /* 0x000fea0003800000 */
.L_x_79:
        /* <DEDUP_REMOVED lines=12> */
.L_x_82:
[----:B------:R-:W-:Y:S05]  /*6be0*/  BSYNC B1 ;  /* 0x0000000000017941 */ /* 0x000fea0003800000 */
.L_x_81:
        /* <DEDUP_REMOVED lines=12> */
.L_x_84:
[----:B------:R-:W-:Y:S05]  /*6cb0*/  BSYNC B1 ;  /* 0x0000000000017941 */ /* 0x000fea0003800000 */
.L_x_83:
        /* <DEDUP_REMOVED lines=12> */
.L_x_86:
[----:B------:R-:W-:Y:S05]  /*6d80*/  BSYNC B1 ;  /* 0x0000000000017941 */ /* 0x000fea0003800000 */
.L_x_85:
        /* <DEDUP_REMOVED lines=12> */
.L_x_88:
[----:B------:R-:W-:Y:S05]  /*6e50*/  BSYNC B1 ;  /* 0x0000000000017941 */ /* 0x000fea0003800000 */
.L_x_87:
        /* <DEDUP_REMOVED lines=12> */
.L_x_90:
[----:B------:R-:W-:Y:S05]  /*6f20*/  BSYNC B1 ;  /* 0x0000000000017941 */ /* 0x000fea0003800000 */
.L_x_89:
        /* <DEDUP_REMOVED lines=12> */
.L_x_92:
[----:B------:R-:W-:Y:S05]  /*6ff0*/  BSYNC B1 ;  /* 0x0000000000017941 */ /* 0x000fea0003800000 */
.L_x_91:
        /* <DEDUP_REMOVED lines=12> */
.L_x_94:
[----:B------:R-:W-:Y:S05]  /*70c0*/  BSYNC B1 ;  /* 0x0000000000017941 */ /* 0x000fea0003800000 */
.L_x_93:
        /* <DEDUP_REMOVED lines=12> */
.L_x_96:
[----:B------:R-:W-:Y:S05]  /*7190*/  BSYNC B1 ;  /* 0x0000000000017941 */ /* 0x000fea0003800000 */
.L_x_95:
        /* <DEDUP_REMOVED lines=12> */
.L_x_98:
[----:B------:R-:W-:Y:S05]  /*7260*/  BSYNC B1 ;  /* 0x0000000000017941 */ /* 0x000fea0003800000 */
.L_x_97:
        /* <DEDUP_REMOVED lines=12> */
.L_x_100:
[----:B------:R-:W-:Y:S05]  /*7330*/  BSYNC B1 ;  /* 0x0000000000017941 */ /* 0x000fea0003800000 */
.L_x_99:
        /* <DEDUP_REMOVED lines=12> */
.L_x_102:
[----:B------:R-:W-:Y:S05]  /*7400*/  BSYNC B1 ;  /* 0x0000000000017941 */ /* 0x000fea0003800000 */
.L_x_101:
        /* <DEDUP_REMOVED lines=12> */
.L_x_104:
[----:B------:R-:W-:Y:S05]  /*74d0*/  BSYNC B1 ;  /* 0x0000000000017941 */ /* 0x000fea0003800000 */
.L_x_103:
        /* <DEDUP_REMOVED lines=12> */
.L_x_106:
[----:B------:R-:W-:Y:S05]  /*75a0*/  BSYNC B1 ;  /* 0x0000000000017941 */ /* 0x000fea0003800000 */
.L_x_105:
        /* <DEDUP_REMOVED lines=12> */
.L_x_108:
[----:B------:R-:W-:Y:S05]  /*7670*/  BSYNC B1 ;  /* 0x0000000000017941 */ /* 0x000fea0003800000 */
.L_x_107:
        /* <DEDUP_REMOVED lines=12> */
.L_x_110:
[----:B------:R-:W-:Y:S05]  /*7740*/  BSYNC B1 ;  /* 0x0000000000017941 */ /* 0x000fea0003800000 */
.L_x_109:
        /* <DEDUP_REMOVED lines=12> */
.L_x_112:
[----:B------:R-:W-:Y:S05]  /*7810*/  BSYNC B1 ;  /* 0x0000000000017941 */ /* 0x000fea0003800000 */
.L_x_111:
        /* <DEDUP_REMOVED lines=12> */
.L_x_114:
[----:B------:R-:W-:Y:S05]  /*78e0*/  BSYNC B1 ;  /* 0x0000000000017941 */ /* 0x000fea0003800000 */
.L_x_113:
        /* <DEDUP_REMOVED lines=12> */
.L_x_116:
[----:B------:R-:W-:Y:S05]  /*79b0*/  BSYNC B1 ;  /* 0x0000000000017941 */ /* 0x000fea0003800000 */
.L_x_115:
        /* <DEDUP_REMOVED lines=12> */
.L_x_118:
[----:B------:R-:W-:Y:S05]  /*7a80*/  BSYNC B1 ;  /* 0x0000000000017941 */ /* 0x000fea0003800000 */
.L_x_117:
        /* <DEDUP_REMOVED lines=12> */
.L_x_120:
[----:B------:R-:W-:Y:S05]  /*7b50*/  BSYNC B1 ;  /* 0x0000000000017941 */ /* 0x000fea0003800000 */
.L_x_119:
        /* <DEDUP_REMOVED lines=12> */
.L_x_122:
[----:B------:R-:W-:Y:S05]  /*7c20*/  BSYNC B1 ;  /* 0x0000000000017941 */ /* 0x000fea0003800000 */
.L_x_121:
        /* <DEDUP_REMOVED lines=12> */
.L_x_124:
[----:B------:R-:W-:Y:S05]  /*7cf0*/  BSYNC B1 ;  /* 0x0000000000017941 */ /* 0x000fea0003800000 */
.L_x_123:
        /* <DEDUP_REMOVED lines=12> */
.L_x_126:
[----:B------:R-:W-:Y:S05]  /*7dc0*/  BSYNC B1 ;  /* 0x0000000000017941 */ /* 0x000fea0003800000 */
.L_x_125:
        /* <DEDUP_REMOVED lines=12> */
.L_x_128:
[----:B------:R-:W-:Y:S05]  /*7e90*/  BSYNC B1 ;  /* 0x0000000000017941 */ /* 0x000fea0003800000 */
.L_x_127:
        /* <DEDUP_REMOVED lines=12> */
.L_x_130:
[----:B------:R-:W-:Y:S05]  /*7f60*/  BSYNC B1 ;  /* 0x0000000000017941 */ /* 0x000fea0003800000 */
.L_x_129:
        /* <DEDUP_REMOVED lines=12> */
.L_x_132:
[----:B------:R-:W-:Y:S05]  /*8030*/  BSYNC B1 ;  /* 0x0000000000017941 */ /* 0x000fea0003800000 */
.L_x_131:
        /* <DEDUP_REMOVED lines=12> */
.L_x_134:
[----:B------:R-:W-:Y:S05]  /*8100*/  BSYNC B1 ;  /* 0x0000000000017941 */ /* 0x000fea0003800000 */
.L_x_133:
        /* <DEDUP_REMOVED lines=12> */
.L_x_136:
[----:B------:R-:W-:Y:S05]  /*81d0*/  BSYNC B1 ;  /* 0x0000000000017941 */ /* 0x000fea0003800000 */
.L_x_135:
        /* <DEDUP_REMOVED lines=12> */
.L_x_138:
[----:B------:R-:W-:Y:S05]  /*82a0*/  BSYNC B1 ;  /* 0x0000000000017941 */ /* 0x000fea0003800000 */
.L_x_137:
        /* <DEDUP_REMOVED lines=12> */
.L_x_140:
[----:B------:R-:W-:Y:S05]  /*8370*/  BSYNC B1 ;  /* 0x0000000000017941 */ /* 0x000fea0003800000 */
.L_x_139:
        /* <DEDUP_REMOVED lines=12> */
.L_x_142:
[----:B------:R-:W-:Y:S05]  /*8440*/  BSYNC B1 ;  /* 0x0000000000017941 */ /* 0x000fea0003800000 */
.L_x_141:
        /* <DEDUP_REMOVED lines=12> */
.L_x_144:
[----:B------:R-:W-:Y:S05]  /*8510*/  BSYNC B1 ;  /* 0x0000000000017941 */ /* 0x000fea0003800000 */
.L_x_143:
        /* <DEDUP_REMOVED lines=12> */
.L_x_146:
[----:B------:R-:W-:Y:S05]  /*85e0*/  BSYNC B1 ;  /* 0x0000000000017941 */ /* 0x000fea0003800000 */
.L_x_145:
        /* <DEDUP_REMOVED lines=12> */
.L_x_148:
[----:B------:R-:W-:Y:S05]  /*86b0*/  BSYNC B1 ;  /* 0x0000000000017941 */ /* 0x000fea0003800000 */
.L_x_147:
        /* <DEDUP_REMOVED lines=12> */
.L_x_150:
[----:B------:R-:W-:Y:S05]  /*8780*/  BSYNC B1 ;  /* 0x0000000000017941 */ /* 0x000fea0003800000 */
.L_x_149:
        /* <DEDUP_REMOVED lines=12> */
.L_x_152:
[----:B------:R-:W-:Y:S05]  /*8850*/  BSYNC B1 ;  /* 0x0000000000017941 */ /* 0x000fea0003800000 */
.L_x_151:
        /* <DEDUP_REMOVED lines=12> */
.L_x_154:
[----:B------:R-:W-:Y:S05]  /*8920*/  BSYNC B1 ;  /* 0x0000000000017941 */ /* 0x000fea0003800000 */
.L_x_153:
        /* <DEDUP_REMOVED lines=12> */
.L_x_156:
[----:B------:R-:W-:Y:S05]  /*89f0*/  BSYNC B1 ;  /* 0x0000000000017941 */ /* 0x000fea0003800000 */
.L_x_155:
        /* <DEDUP_REMOVED lines=12> */
.L_x_158:
[----:B------:R-:W-:Y:S05]  /*8ac0*/  BSYNC B1 ;  /* 0x0000000000017941 */ /* 0x000fea0003800000 */
.L_x_157:
        /* <DEDUP_REMOVED lines=12> */
.L_x_160:
[----:B------:R-:W-:Y:S05]  /*8b90*/  BSYNC B1 ;  /* 0x0000000000017941 */ /* 0x000fea0003800000 */
.L_x_159:
        /* <DEDUP_REMOVED lines=12> */
.L_x_162:
[----:B------:R-:W-:Y:S05]  /*8c60*/  BSYNC B1 ;  /* 0x0000000000017941 */ /* 0x000fea0003800000 */
.L_x_161:
[----:B-----5:R-:W-:Y:S01]  /*8c70*/  LOP3.LUT R44, R44, 0xff, RZ, 0xc0, !PT ;  /* 0x000000ff2c2c7812 */ /* 0x020fe200078ec0ff */
[----:B------:R-:W-:Y:S01]  /*8c80*/  BSSY B1, `(.L_x_163) ;  /* 0x000000b000017945 */ /* 0x000fe20003800000 */
[----:B------:R-:W-:Y:S02]  /*8c90*/  ISETP.LT.OR P2, PT, R41, 0x79, !P1 ;  /* 0x000000792900780c */ /* 0x000fe40004f41670 */
[----:B------:R-:W-:Y:S02]  /*8ca0*/  F2FP.F16.E4M3.UNPACK_B R44, R44 ;  /* 0x0000002cff2c723e */ /* 0x000fe400020006ff */
[----:B0--3--:R-:W-:-:S03]  /*8cb0*/  PRMT R32, RZ, 0x7610, R32 ;  /* 0x00007610ff207816 */ /* 0x009fc60000000020 */
[----:B------:R-:W-:-:S05]  /*8cc0*/  HADD2.F32 R44, -RZ, R44.H0_H0 ;  /* 0x2000002cff2c7230 */ /* 0x000fca0000004100 */
[----:B------:R-:W-:-:S04]  /*8cd0*/  FMUL R44, R44, UR21 ;  /* 0x000000152c2c7c20 */ /* 0x000fc80008400000 */
[----:B------:R-:W-:-:S05]  /*8ce0*/  FFMA R44, R165, UR20, R44 ;  /* 0x00000014a52c7c23 */ /* 0x000fca000800002c */
[----:B------:R-:W-:-:S05]  /*8cf0*/  F2FP.SATFINITE.E4M3.F32.PACK_AB_MERGE_C R33, RZ, R44, RZ ;  /* 0x0000002cff21723e */ /* 0x000fca00048070ff */
[----:B------:R0:W-:Y:S01]  /*8d00*/  @!P0 STG.E.U8 desc[UR14][R24.64+0x79], R33 ;  /* 0x0000792118008986 */ /* 0x0001e2000c10110e */
[----:B------:R-:W-:Y:S05]  /*8d10*/  @P2 BRA `(.L_x_164) ;  /* 0x0000000000042947 */ /* 0x000fea0003800000 */
[----:B------:R3:W5:Y:S02]  /*8d20*/  LDG.E.U8 R32, desc[UR14][R34.64+0x78] ;  /* 0x0000780e22207981 */ /* 0x000764000c1e1100 */
.L_x_164:
[----:B------:R-:W-:Y:S05]  /*8d30*/  BSYNC B1 ;  /* 0x0000000000017941 */ /* 0x000fea0003800000 */
.L_x_163:
[----:B-----5:R-:W-:Y:S01]  /*8d40*/  LOP3.LUT R32, R32, 0xff, RZ, 0xc0, !PT ;  /* 0x000000ff20207812 */ /* 0x020fe200078ec0ff */
[----:B------:R-:W-:Y:S01]  /*8d50*/  BSSY B1, `(.L_x_165) ;  /* 0x000000b000017945 */ /* 0x000fe20003800000 */
[----:B------:R-:W-:Y:S02]  /*8d60*/  ISETP.LT.OR P1, PT, R41, 0x7a, !P1 ;  /* 0x0000007a2900780c */ /* 0x000fe40004f21670 */
[----:B------:R-:W-:Y:S02]  /*8d70*/  F2FP.F16.E4M3.UNPACK_B R32, R32 ;  /* 0x00000020ff20723e */ /* 0x000fe400020006ff */
[----:B0-2---:R-:W-:-:S03]  /*8d80*/  PRMT R24, RZ, 0x7610, R24 ;  /* 0x00007610ff187816 */ /* 0x005fc60000000018 */
[----:B------:R-:W-:-:S05]  /*8d90*/  HADD2.F32 R32, -RZ, R32.H0_H0 ;  /* 0x20000020ff207230 */ /* 0x000fca0000004100 */
[----:B------:R-:W-:-:S04]  /*8da0*/  FMUL R25, R32, UR21 ;  /* 0x0000001520197c20 */ /* 0x000fc80008400000 */
[----:B------:R-:W-:-:S05]  /*8db0*/  FFMA R25, R164, UR20, R25 ;  /* 0x00000014a4197c23 */ /* 0x000fca0008000019 */
[----:B------:R-:W-:-:S05]  /*8dc0*/  F2FP.SATFINITE.E4M3.F32.PACK_AB_MERGE_C R25, RZ, R25, RZ ;  /* 0x00000019ff19723e */ /* 0x000fca00048070ff */
[----:B------:R0:W-:Y:S01]  /*8dd0*/  @!P2 STG.E.U8 desc[UR14][R26.64+0x78], R25 ;  /* 0x000078191a00a986 */ /* 0x0001e2000c10110e */
[----:B------:R-:W-:Y:S05]  /*8de0*/  @P1 BRA `(.L_x_166) ;  /* 0x0000000000041947 */ /* 0x000fea0003800000 */
[----:B------:R2:W5:Y:S02]  /*8df0*/  LDG.E.U8 R24, desc[UR14][R34.64+0x79] ;  /* 0x0000790e22187981 */ /* 0x000564000c1e1100 */
.L_x_166:
[----:B------:R-:W-:Y:S05]  /*8e00*/  BSYNC B1 ;  /* 0x0000000000017941 */ /* 0x000fea0003800000 */
.L_x_165:
[----:B-----5:R-:W-:Y:S01]  /*8e10*/  LOP3.LUT R24, R24, 0xff, RZ, 0xc0, !PT ;  /* 0x000000ff18187812 */ /* 0x020fe200078ec0ff */
[----:B------:R-:W-:Y:S01]  /*8e20*/  BSSY B1, `(.L_x_167) ;  /* 0x0000013000017945 */ /* 0x000fe20003800000 */
[----:B------:R-:W-:Y:S02]  /*8e30*/  IADD3 R33, P0, R43, 0x80, RZ ;  /* 0x000000802b217810 */ /* 0x000fe40007f1e0ff */
[----:B------:R-:W-:-:S03]  /*8e40*/  F2FP.F16.E4M3.UNPACK_B R24, R24 ;  /* 0x00000018ff18723e */ /* 0x000fc600020006ff */
[----:B0-----:R-:W-:Y:S01]  /*8e50*/  IMAD.X R25, RZ, RZ, R39, P0 ;  /* 0x000000ffff197224 */ /* 0x001fe200000e0627 */
[----:B------:R-:W-:Y:S01]  /*8e60*/  ISETP.GE.AND P0, PT, R42, 0x81, PT ;  /* 0x000000812a00780c */ /* 0x000fe20003f06270 */
[----:B------:R-:W-:Y:S02]  /*8e70*/  HADD2.F32 R24, -RZ, R24.H0_H0 ;  /* 0x20000018ff187230 */ /* 0x000fe40000004100 */
[----:B--234-:R-:W-:Y:S01]  /*8e80*/  IMAD R34, R25, UR6, RZ ;  /* 0x0000000619227c24 */ /* 0x01cfe2000f8e02ff */
        /* <DEDUP_REMOVED lines=12> */
.L_x_168:
[----:B------:R-:W-:Y:S05]  /*8f50*/  BSYNC B1 ;  /* 0x0000000000017941 */ /* 0x000fea0003800000 */
.L_x_167:
[----:B-----5:R-:W-:Y:S01]  /*8f60*/  LOP3.LUT R32, R32, 0xff, RZ, 0xc0, !PT ;  /* 0x000000ff20207812 */ /* 0x020fe200078ec0ff */
[----:B------:R-:W-:Y:S01]  /*8f70*/  BSSY B1, `(.L_x_169) ;  /* 0x000000b000017945 */ /* 0x000fe20003800000 */
[----:B------:R-:W-:Y:S02]  /*8f80*/  ISETP.LT.OR P2, PT, R41, 0x2, !P0 ;  /* 0x000000022900780c */ /* 0x000fe40004741670 */
[----:B------:R-:W-:Y:S02]  /*8f90*/  F2FP.F16.E4M3.UNPACK_B R32, R32 ;  /* 0x00000020ff20723e */ /* 0x000fe400020006ff */
[----:B0-----:R-:W-:-:S03]  /*8fa0*/  PRMT R26, RZ, 0x7610, R26 ;  /* 0x00007610ff1a7816 */ /* 0x001fc6000000001a */
[----:B------:R-:W-:-:S05]  /*8fb0*/  HADD2.F32 R32, -RZ, R32.H0_H0 ;  /* 0x20000020ff207230 */ /* 0x000fca0000004100 */
[----:B------:R-:W-:-:S04]  /*8fc0*/  FMUL R27, R32, UR21 ;  /* 0x00000015201b7c20 */ /* 0x000fc80008400000 */
[----:B------:R-:W-:-:S05]  /*8fd0*/  FFMA R27, R162, UR20, R27 ;  /* 0x00000014a21b7c23 */ /* 0x000fca000800001b */
[----:B------:R-:W-:-:S05]  /*8fe0*/  F2FP.SATFINITE.E4M3.F32.PACK_AB_MERGE_C R27, RZ, R27, RZ ;  /* 0x0000001bff1b723e */ /* 0x000fca00048070ff */
[----:B------:R0:W-:Y:S01]  /*8ff0*/  @!P3 STG.E.U8 desc[UR14][R28.64], R27 ;  /* 0x0000001b1c00b986 */ /* 0x0001e2000c10110e */
[----:B------:R-:W-:Y:S05]  /*9000*/  @P2 BRA `(.L_x_170) ;  /* 0x0000000000042947 */ /* 0x000fea0003800000 */
[----:B------:R3:W5:Y:S02]  /*9010*/  LDG.E.U8 R26, desc[UR14][R24.64+0x1] ;  /* 0x0000010e181a7981 */ /* 0x000764000c1e1100 */
.L_x_170:
[----:B------:R-:W-:Y:S05]  /*9020*/  BSYNC B1 ;  /* 0x0000000000017941 */ /* 0x000fea0003800000 */
.L_x_169:
[----:B-----5:R-:W-:Y:S01]  /*9030*/  LOP3.LUT R26, R26, 0xff, RZ, 0xc0, !PT ;  /* 0x000000ff1a1a7812 */ /* 0x020fe200078ec0ff */
[----:B------:R-:W-:Y:S01]  /*9040*/  BSSY B1, `(.L_x_171) ;  /* 0x0000013000017945 */ /* 0x000fe20003800000 */
[----:B------:R-:W-:Y:S02]  /*9050*/  IADD3 R43, P1, R43, 0x88, RZ ;  /* 0x000000882b2b7810 */ /* 0x000fe40007f3e0ff */
[----:B------:R-:W-:Y:S02]  /*9060*/  F2FP.F16.E4M3.UNPACK_B R26, R26 ;  /* 0x0000001aff1a723e */ /* 0x000fe400020006ff */
[----:B------:R-:W-:Y:S01]  /*9070*/  PRMT R32, RZ, 0x7610, R32 ;  /* 0x00007610ff207816 */ /* 0x000fe20000000020 */
[----:B------:R-:W-:Y:S01]  /*9080*/  IMAD.X R38, RZ, RZ, R39, P1 ;  /* 0x000000ffff267224 */ /* 0x000fe200008e0627 */
[----:B------:R-:W-:Y:S01]  /*9090*/  ISETP.GE.AND P1, PT, R42, 0x89, PT ;  /* 0x000000892a00780c */ /* 0x000fe20003f26270 */
[----:B------:R-:W-:Y:S02]  /*90a0*/  HADD2.F32 R26, -RZ, R26.H0_H0 ;  /* 0x2000001aff1a7230 */ /* 0x000fe40000004100 */
[----:B------:R-:W-:Y:S01]  /*90b0*/  IMAD R38, R38, UR6, RZ ;  /* 0x0000000626267c24 */ /* 0x000fe2000f8e02ff */
[----:B------:R-:W-:Y:S01]  /*90c0*/  ISETP.LT.OR P5, PT, R41, 0x1, !P1 ;  /* 0x000000012900780c */ /* 0x000fe20004fa1670 */
[----:B------:R-:W-:-:S04]  /*90d0*/  IMAD.WIDE.U32 R36, R43, UR6, R36 ;  /* 0x000000062b247c25 */ /* 0x000fc8000f8e0024 */
[----:B------:R-:W-:Y:S01]  /*90e0*/  FMUL R26, R26, UR21 ;  /* 0x000000151a1a7c20 */ /* 0x000fe20008400000 */
[----:B------:R-:W-:-:S03]  /*90f0*/  IMAD R43, R43, UR7, R38 ;  /* 0x000000072b2b7c24 */ /* 0x000fc6000f8e0226 */
[----:B------:R-:W-:Y:S01]  /*9100*/  FFMA R161, R161, UR20, R26 ;  /* 0x00000014a1a17c23 */ /* 0x000fe2000800001a */
[----:B------:R-:W-:-:S04]  /*9110*/  IADD3 R26, P3, R36, UR10, RZ ;  /* 0x0000000a241a7c10 */ /* 0x000fc8000ff7e0ff */
[----:B------:R-:W-:Y:S02]  /*9120*/  F2FP.SATFINITE.E4M3.F32.PACK_AB_MERGE_C R161, RZ, R161, RZ ;  /* 0x000000a1ffa1723e */ /* 0x000fe400048070ff */
[----:B0-----:R-:W-:-:S03]  /*9130*/  IADD3.X R27, R37, UR11, R43, P3, !PT ;  /* 0x0000000b251b7c10 */ /* 0x001fc60009ffe42b */
[----:B------:R0:W-:Y:S01]  /*9140*/  @!P2 STG.E.U8 desc[UR14][R28.64+0x1], R161 ;  /* 0x000001a11c00a986 */ /* 0x0001e2000c10110e */
[----:B------:R-:W-:Y:S05]  /*9150*/  @P5 BRA `(.L_x_172) ;  /* 0x0000000000045947 */ /* 0x000fea0003800000 */
[----:B------:R4:W5:Y:S02]  /*9160*/  LDG.E.U8 R32, desc[UR14][R26.64] ;  /* 0x0000000e1a207981 */ /* 0x000964000c1e1100 */
.L_x_172:
[----:B------:R-:W-:Y:S05]  /*9170*/  BSYNC B1 ;  /* 0x0000000000017941 */ /* 0x000fea0003800000 */
.L_x_171:
        /* <DEDUP_REMOVED lines=12> */
.L_x_174:
[----:B------:R-:W-:Y:S05]  /*9240*/  BSYNC B1 ;  /* 0x0000000000017941 */ /* 0x000fea0003800000 */
.L_x_173:
        /* <DEDUP_REMOVED lines=12> */
.L_x_176:
[----:B------:R-:W-:Y:S05]  /*9310*/  BSYNC B1 ;  /* 0x0000000000017941 */ /* 0x000fea0003800000 */
.L_x_175:
        /* <DEDUP_REMOVED lines=12> */
.L_x_178:
[----:B------:R-:W-:Y:S05]  /*93e0*/  BSYNC B1 ;  /* 0x0000000000017941 */ /* 0x000fea0003800000 */
.L_x_177:
        /* <DEDUP_REMOVED lines=12> */
.L_x_180:
[----:B------:R-:W-:Y:S05]  /*94b0*/  BSYNC B1 ;  /* 0x0000000000017941 */ /* 0x000fea0003800000 */
.L_x_179:
        /* <DEDUP_REMOVED lines=12> */
.L_x_182:
[----:B------:R-:W-:Y:S05]  /*9580*/  BSYNC B1 ;  /* 0x0000000000017941 */ /* 0x000fea0003800000 */
.L_x_181:
        /* <DEDUP_REMOVED lines=12> */
.L_x_184:
[----:B------:R-:W-:Y:S05]  /*9650*/  BSYNC B1 ;  /* 0x0000000000017941 */ /* 0x000fea0003800000 */
.L_x_183:
        /* <DEDUP_REMOVED lines=12> */
.L_x_186:
[----:B------:R-:W-:Y:S05]  /*9720*/  BSYNC B1 ;  /* 0x0000000000017941 */ /* 0x000fea0003800000 */
.L_x_185:
        /* <DEDUP_REMOVED lines=12> */
.L_x_188:
[----:B------:R-:W-:Y:S05]  /*97f0*/  BSYNC B1 ;  /* 0x0000000000017941 */ /* 0x000fea0003800000 */
.L_x_187:
        /* <DEDUP_REMOVED lines=12> */
.L_x_190:
[----:B------:R-:W-:Y:S05]  /*98c0*/  BSYNC B1 ;  /* 0x0000000000017941 */ /* 0x000fea0003800000 */
.L_x_189:
[----:B-----5:R-:W-:Y:S01]  /*98d0*/  LOP3.LUT R32, R32, 0xff, RZ, 0xc0, !PT ;  /* 0x000000ff20207812 */ /* 0x020fe200078ec0ff */
[----:B------:R-:W-:Y:S01]  /*98e0*/  BSSY B1, `(.L_x_191) ;  /* 0x000000b000017945 */ /* 0x000fe20003800000 */
[----:B------:R-:W-:Y:S02]  /*98f0*/  ISETP.LT.OR P3, PT, R41, 0x19, !P0 ;  /* 0x000000192900780c */ /* 0x000fe40004761670 */
[----:B------:R-:W-:-:S05]  /*9900*/  F2FP.F16.E4M3.UNPACK_B R32, R32 ;  /* 0x00000020ff20723e */ /* 0x000fca00020006ff */
[----:B------:R-:W-:-:S05]  /*9910*/  HADD2.F32 R32, -RZ, R32.H0_H0 ;  /* 0x20000020ff207230 */ /* 0x000fca0000004100 */
[----:B------:R-:W-:-:S04]  /*9920*/  FMUL R32, R32, UR21 ;  /* 0x0000001520207c20 */ /* 0x000fc80008400000 */
[----:B------:R-:W-:Y:S01]  /*9930*/  FFMA R32, R23, UR20, R32 ;  /* 0x0000001417207c23 */ /* 0x000fe20008000020 */
[----:B------:R-:W-:-:S04]  /*9940*/  PRMT R23, RZ, 0x7610, R23 ;  /* 0x00007610ff177816 */ /* 0x000fc80000000017 */
[----:B0-----:R-:W-:-:S05]  /*9950*/  F2FP.SATFINITE.E4M3.F32.PACK_AB_MERGE_C R33, RZ, R32, RZ ;  /* 0x00000020ff21723e */ /* 0x001fca00048070ff */
[----:B------:R0:W-:Y:S01]  /*9960*/  @!P2 STG.E.U8 desc[UR14][R30.64+0x11], R33 ;  /* 0x000011211e00a986 */ /* 0x0001e2000c10110e */
[----:B------:R-:W-:Y:S05]  /*9970*/  @P3 BRA `(.L_x_192) ;  /* 0x0000000000043947 */ /* 0x000fea0003800000 */
[----:B------:R0:W5:Y:S02]  /*9980*/  LDG.E.U8 R23, desc[UR14][R24.64+0x18] ;  /* 0x0000180e18177981 */ /* 0x000164000c1e1100 */
.L_x_192:
[----:B------:R-:W-:Y:S05]  /*9990*/  BSYNC B1 ;  /* 0x0000000000017941 */ /* 0x000fea0003800000 */
.L_x_191:
        /* <DEDUP_REMOVED lines=8> */
[----:B------:R-:W-:-:S05]  /*9a20*/  F2FP.SATFINITE.E4M3.F32.PACK_AB_MERGE_C R23, RZ, R23, RZ ;  /* 0x00000017ff17723e */ /* 0x000fca00048070ff */
[----:B------:R0:W-:Y:S01]  /*9a30*/  @!P3 STG.E.U8 desc[UR14][R28.64+0x18], R23 ;  /* 0x000018171c00b986 */ /* 0x0001e2000c10110e */
[----:B------:R-:W-:Y:S05]  /*9a40*/  @P2 BRA `(.L_x_194) ;  /* 0x0000000000042947 */ /* 0x000fea0003800000 */
[----:B------:R0:W5:Y:S02]  /*9a50*/  LDG.E.U8 R22, desc[UR14][R24.64+0x19] ;  /* 0x0000190e18167981 */ /* 0x000164000c1e1100 */
.L_x_194:
[----:B------:R-:W-:Y:S05]  /*9a60*/  BSYNC B1 ;  /* 0x0000000000017941 */ /* 0x000fea0003800000 */
.L_x_193:
        /* <DEDUP_REMOVED lines=12> */
.L_x_196:
[----:B------:R-:W-:Y:S05]  /*9b30*/  BSYNC B1 ;  /* 0x0000000000017941 */ /* 0x000fea0003800000 */
.L_x_195:
        /* <DEDUP_REMOVED lines=12> */
.L_x_198:
[----:B------:R-:W-:Y:S05]  /*9c00*/  BSYNC B1 ;  /* 0x0000000000017941 */ /* 0x000fea0003800000 */
.L_x_197:
        /* <DEDUP_REMOVED lines=12> */
.L_x_200:
[----:B------:R-:W-:Y:S05]  /*9cd0*/  BSYNC B1 ;  /* 0x0000000000017941 */ /* 0x000fea0003800000 */
.L_x_199:
        /* <DEDUP_REMOVED lines=12> */
.L_x_202:
[----:B------:R-:W-:Y:S05]  /*9da0*/  BSYNC B1 ;  /* 0x0000000000017941 */ /* 0x000fea0003800000 */
.L_x_201:
        /* <DEDUP_REMOVED lines=12> */
.L_x_204:
[----:B------:R-:W-:Y:S05]  /*9e70*/  BSYNC B1 ;  /* 0x0000000000017941 */ /* 0x000fea0003800000 */
.L_x_203:
        /* <DEDUP_REMOVED lines=12> */
.L_x_206:
[----:B------:R-:W-:Y:S05]  /*9f40*/  BSYNC B1 ;  /* 0x0000000000017941 */ /* 0x000fea0003800000 */
.L_x_205:
        /* <DEDUP_REMOVED lines=12> */
.L_x_208:
[----:B------:R-:W-:Y:S05]  /*a010*/  BSYNC B1 ;  /* 0x0000000000017941 */ /* 0x000fea0003800000 */
.L_x_207:
        /* <DEDUP_REMOVED lines=12> */
.L_x_210:
[----:B------:R-:W-:Y:S05]  /*a0e0*/  BSYNC B1 ;  /* 0x0000000000017941 */ /* 0x000fea0003800000 */
.L_x_209:
        /* <DEDUP_REMOVED lines=12> */
.L_x_212:
[----:B------:R-:W-:Y:S05]  /*a1b0*/  BSYNC B1 ;  /* 0x0000000000017941 */ /* 0x000fea0003800000 */
.L_x_211:
        /* <DEDUP_REMOVED lines=12> */
.L_x_214:
[----:B------:R-:W-:Y:S05]  /*a280*/  BSYNC B1 ;  /* 0x0000000000017941 */ /* 0x000fea0003800000 */
.L_x_213:
        /* <DEDUP_REMOVED lines=12> */
.L_x_216:
[----:B------:R-:W-:Y:S05]  /*a350*/  BSYNC B1 ;  /* 0x0000000000017941 */ /* 0x000fea0003800000 */
.L_x_215:
        /* <DEDUP_REMOVED lines=12> */
.L_x_218:
[----:B------:R-:W-:Y:S05]  /*a420*/  BSYNC B1 ;  /* 0x0000000000017941 */ /* 0x000fea0003800000 */
.L_x_217:
        /* <DEDUP_REMOVED lines=12> */
.L_x_220:
[----:B------:R-:W-:Y:S05]  /*a4f0*/  BSYNC B1 ;  /* 0x0000000000017941 */ /* 0x000fea0003800000 */
.L_x_219:
        /* <DEDUP_REMOVED lines=12> */
.L_x_222:
[----:B------:R-:W-:Y:S05]  /*a5c0*/  BSYNC B1 ;  /* 0x0000000000017941 */ /* 0x000fea0003800000 */
.L_x_221:
        /* <DEDUP_REMOVED lines=12> */
.L_x_224:
[----:B------:R-:W-:Y:S05]  /*a690*/  BSYNC B1 ;  /* 0x0000000000017941 */ /* 0x000fea0003800000 */
.L_x_223:
        /* <DEDUP_REMOVED lines=12> */
.L_x_226:
[----:B------:R-:W-:Y:S05]  /*a760*/  BSYNC B1 ;  /* 0x0000000000017941 */ /* 0x000fea0003800000 */
.L_x_225:
        /* <DEDUP_REMOVED lines=12> */
.L_x_228:
[----:B------:R-:W-:Y:S05]  /*a830*/  BSYNC B1 ;  /* 0x0000000000017941 */ /* 0x000fea0003800000 */
.L_x_227:
        /* <DEDUP_REMOVED lines=12> */
.L_x_230:
[----:B------:R-:W-:Y:S05]  /*a900*/  BSYNC B1 ;  /* 0x0000000000017941 */ /* 0x000fea0003800000 */
.L_x_229:
        /* <DEDUP_REMOVED lines=12> */
.L_x_232:
[----:B------:R-:W-:Y:S05]  /*a9d0*/  BSYNC B1 ;  /* 0x0000000000017941 */ /* 0x000fea0003800000 */
.L_x_231:
        /* <DEDUP_REMOVED lines=12> */
.L_x_234:
[----:B------:R-:W-:Y:S05]  /*aaa0*/  BSYNC B1 ;  /* 0x0000000000017941 */ /* 0x000fea0003800000 */
.L_x_233:
[----:B-----5:R-:W-:Y:S01]  /*aab0*/  LOP3.LUT R2, R2, 0xff, RZ, 0xc0, !PT ;  /* 0x000000ff02027812 */ /* 0x020fe200078ec0ff */
[----:B------:R-:W-:Y:S01]  /*aac0*/  BSSY B1, `(.L_x_235) ;  /* 0x000000b000017945 */ /* 0x000fe20003800000 */
[----:B------:R-:W-:Y:S02]  /*aad0*/  ISETP.LT.OR P3, PT, R41, 0x41, !P1 ;  /* 0x000000412900780c */ /* 0x000fe40004f61670 */
[----:B------:R-:W-:-:S05]  /*aae0*/  F2FP.F16.E4M3.UNPACK_B R2, R2 ;  /* 0x00000002ff02723e */ /* 0x000fca00020006ff */
[----:B------:R-:W-:-:S05]  /*aaf0*/  HADD2.F32 R2, -RZ, R2.H0_H0 ;  /* 0x20000002ff027230 */ /* 0x000fca0000004100 */
[----:B0-----:R-:W-:-:S04]  /*ab00*/  FMUL R3, R2, UR21 ;  /* 0x0000001502037c20 */ /* 0x001fc80008400000 */
[----:B------:R-:W-:Y:S01]  /*ab10*/  FFMA R3, R0, UR20, R3 ;  /* 0x0000001400037c23 */ /* 0x000fe20008000003 */
[----:B------:R-:W-:-:S04]  /*ab20*/  PRMT R0, RZ, 0x7610, R0 ;  /* 0x00007610ff007816 */ /* 0x000fc80000000000 */
[----:B------:R-:W-:-:S05]  /*ab30*/  F2FP.SATFINITE.E4M3.F32.PACK_AB_MERGE_C R3, RZ, R3, RZ ;  /* 0x00000003ff03723e */ /* 0x000fca00048070ff */
[----:B------:R0:W-:Y:S01]  /*ab40*/  @!P2 STG.E.U8 desc[UR14][R28.64+0x41], R3 ;  /* 0x000041031c00a986 */ /* 0x0001e2000c10110e */
[----:B------:R-:W-:Y:S05]  /*ab50*/  @P3 BRA `(.L_x_236) ;  /* 0x0000000000043947 */ /* 0x000fea0003800000 */
[----:B------:R0:W5:Y:S02]  /*ab60*/  LDG.E.U8 R0, desc[UR14][R26.64+0x40] ;  /* 0x0000400e1a007981 */ /* 0x000164000c1e1100 */
.L_x_236:
[----:B------:R-:W-:Y:S05]  /*ab70*/  BSYNC B1 ;  /* 0x0000000000017941 */ /* 0x000fea0003800000 */
.L_x_235:
[----:B------:R-:W2:Y:S01]  /*ab80*/  LDL.LU R2, [R1] ;  /* 0x0000000001027983 */ /* 0x000ea20000300800 */
[----:B-----5:R-:W-:Y:S01]  /*ab90*/  LOP3.LUT R0, R0, 0xff, RZ, 0xc0, !PT ;  /* 0x000000ff00007812 */ /* 0x020fe200078ec0ff */
[----:B------:R-:W-:Y:S01]  /*aba0*/  BSSY B1, `(.L_x_237) ;  /* 0x000000b000017945 */ /* 0x000fe20003800000 */
[----:B------:R-:W-:Y:S02]  /*abb0*/  ISETP.LT.OR P2, PT, R41, 0x42, !P1 ;  /* 0x000000422900780c */ /* 0x000fe40004f41670 */
[----:B------:R-:W-:-:S05]  /*abc0*/  F2FP.F16.E4M3.UNPACK_B R0, R0 ;  /* 0x00000000ff00723e */ /* 0x000fca00020006ff */
[----:B------:R-:W-:-:S05]  /*abd0*/  HADD2.F32 R0, -RZ, R0.H0_H0 ;  /* 0x20000000ff007230 */ /* 0x000fca0000004100 */
[----:B------:R-:W-:-:S04]  /*abe0*/  FMUL R0, R0, UR21 ;  /* 0x0000001500007c20 */ /* 0x000fc80008400000 */
[----:B--2---:R-:W-:-:S05]  /*abf0*/  FFMA R0, R2, UR20, R0 ;  /* 0x0000001402007c23 */ /* 0x004fca0008000000 */
[----:B0-----:R-:W-:Y:S02]  /*ac00*/  F2FP.SATFINITE.E4M3.F32.PACK_AB_MERGE_C R3, RZ, R0, RZ ;  /* 0x00000000ff03723e */ /* 0x001fe400048070ff */
[----:B------:R-:W-:-:S03]  /*ac10*/  PRMT R0, RZ, 0x7610, R0 ;  /* 0x00007610ff007816 */ /* 0x000fc60000000000 */
[----:B------:R0:W-:Y:S01]  /*ac20*/  @!P3 STG.E.U8 desc[UR14][R30.64+0x40], R3 ;  /* 0x000040031e00b986 */ /* 0x0001e2000c10110e */
[----:B------:R-:W-:Y:S05]  /*ac30*/  @P2 BRA `(.L_x_238) ;  /* 0x0000000000042947 */ /* 0x000fea0003800000 */
[----:B------:R2:W5:Y:S02]  /*ac40*/  LDG.E.U8 R0, desc[UR14][R26.64+0x41] ;  /* 0x0000410e1a007981 */ /* 0x000564000c1e1100 */
.L_x_238:
[----:B------:R-:W-:Y:S05]  /*ac50*/  BSYNC B1 ;  /* 0x0000000000017941 */ /* 0x000fea0003800000 */
.L_x_237:
[----:B------:R-:W3:Y:S01]  /*ac60*/  LDL.LU R2, [R1+0x4] ;  /* 0x0000040001027983 */ /* 0x000ee20000300800 */
[----:B-----5:R-:W-:Y:S01]  /*ac70*/  LOP3.LUT R0, R0, 0xff, RZ, 0xc0, !PT ;  /* 0x000000ff00007812 */ /* 0x020fe200078ec0ff */
[----:B------:R-:W-:Y:S01]  /*ac80*/  BSSY B1, `(.L_x_239) ;  /* 0x000000b000017945 */ /* 0x000fe20003800000 */
[----:B------:R-:W-:Y:S02]  /*ac90*/  ISETP.LT.OR P3, PT, R41, 0x49, !P0 ;  /* 0x000000492900780c */ /* 0x000fe40004761670 */
[----:B------:R-:W-:-:S05]  /*aca0*/  F2FP.F16.E4M3.UNPACK_B R0, R0 ;  /* 0x00000000ff00723e */ /* 0x000fca00020006ff */
[----:B------:R-:W-:-:S05]  /*acb0*/  HADD2.F32 R0, -RZ, R0.H0_H0 ;  /* 0x20000000ff007230 */ /* 0x000fca0000004100 */
[----:B------:R-:W-:-:S04]  /*acc0*/  FMUL R0, R0, UR21 ;  /* 0x0000001500007c20 */ /* 0x000fc80008400000 */
[----:B---3--:R-:W-:-:S05]  /*acd0*/  FFMA R0, R2, UR20, R0 ;  /* 0x0000001402007c23 */ /* 0x008fca0008000000 */
[----:B0-----:R-:W-:Y:S02]  /*ace0*/  F2FP.SATFINITE.E4M3.F32.PACK_AB_MERGE_C R3, RZ, R0, RZ ;  /* 0x00000000ff03723e */ /* 0x001fe400048070ff */
[----:B------:R-:W-:-:S03]  /*acf0*/  PRMT R0, RZ, 0x7610, R0 ;  /* 0x00007610ff007816 */ /* 0x000fc60000000000 */
[----:B------:R0:W-:Y:S01]  /*ad00*/  @!P2 STG.E.U8 desc[UR14][R30.64+0x41], R3 ;  /* 0x000041031e00a986 */ /* 0x0001e2000c10110e */
[----:B------:R-:W-:Y:S05]  /*ad10*/  @P3 BRA `(.L_x_240) ;  /* 0x0000000000043947 */ /* 0x000fea0003800000 */
[----:B------:R3:W5:Y:S02]  /*ad20*/  LDG.E.U8 R0, desc[UR14][R24.64+0x48] ;  /* 0x0000480e18007981 */ /* 0x000764000c1e1100 */
.L_x_240:
[----:B------:R-:W-:Y:S05]  /*ad30*/  BSYNC B1 ;  /* 0x0000000000017941 */ /* 0x000fea0003800000 */
.L_x_239:
[----:B------:R-:W2:Y:S01]  /*ad40*/  LDL.LU R2, [R1+0x8] ;  /* 0x0000080001027983 */ /* 0x000ea20000300800 */
        /* <DEDUP_REMOVED lines=12> */
.L_x_242:
[----:B------:R-:W-:Y:S05]  /*ae10*/  BSYNC B1 ;  /* 0x0000000000017941 */ /* 0x000fea0003800000 */
.L_x_241:
        /* <DEDUP_REMOVED lines=13> */
.L_x_244:
[----:B------:R-:W-:Y:S05]  /*aef0*/  BSYNC B1 ;  /* 0x0000000000017941 */ /* 0x000fea0003800000 */
.L_x_243:
        /* <DEDUP_REMOVED lines=13> */
.L_x_246:
[----:B------:R-:W-:Y:S05]  /*afd0*/  BSYNC B1 ;  /* 0x0000000000017941 */ /* 0x000fea0003800000 */
.L_x_245:
        /* <DEDUP_REMOVED lines=13> */
.L_x_248:
[----:B------:R-:W-:Y:S05]  /*b0b0*/  BSYNC B1 ;  /* 0x0000000000017941 */ /* 0x000fea0003800000 */
.L_x_247:
        /* <DEDUP_REMOVED lines=13> */
.L_x_250:
[----:B------:R-:W-:Y:S05]  /*b190*/  BSYNC B1 ;  /* 0x0000000000017941 */ /* 0x000fea0003800000 */
.L_x_249:
        /* <DEDUP_REMOVED lines=13> */
.L_x_252:
[----:B------:R-:W-:Y:S05]  /*b270*/  BSYNC B1 ;  /* 0x0000000000017941 */ /* 0x000fea0003800000 */
.L_x_251:
        /* <DEDUP_REMOVED lines=13> */
.L_x_254:
[----:B------:R-:W-:Y:S05]  /*b350*/  BSYNC B1 ;  /* 0x0000000000017941 */ /* 0x000fea0003800000 */
.L_x_253:
        /* <DEDUP_REMOVED lines=13> */
.L_x_256:
[----:B------:R-:W-:Y:S05]  /*b430*/  BSYNC B1 ;  /* 0x0000000000017941 */ /* 0x000fea0003800000 */
.L_x_255:
        /* <DEDUP_REMOVED lines=13> */
.L_x_258:
[----:B------:R-:W-:Y:S05]  /*b510*/  BSYNC B1 ;  /* 0x0000000000017941 */ /* 0x000fea0003800000 */
.L_x_257:
        /* <DEDUP_REMOVED lines=13> */
.L_x_260:
[----:B------:R-:W-:Y:S05]  /*b5f0*/  BSYNC B1 ;  /* 0x0000000000017941 */ /* 0x000fea0003800000 */
.L_x_259:
        /* <DEDUP_REMOVED lines=13> */
.L_x_262:
[----:B------:R-:W-:Y:S05]  /*b6d0*/  BSYNC B1 ;  /* 0x0000000000017941 */ /* 0x000fea0003800000 */
.L_x_261:
        /* <DEDUP_REMOVED lines=13> */
.L_x_264:
[----:B------:R-:W-:Y:S05]  /*b7b0*/  BSYNC B1 ;  /* 0x0000000000017941 */ /* 0x000fea0003800000 */
.L_x_263:
        /* <DEDUP_REMOVED lines=13> */
.L_x_266:
[----:B------:R-:W-:Y:S05]  /*b890*/  BSYNC B1 ;  /* 0x0000000000017941 */ /* 0x000fea0003800000 */
.L_x_265:
        /* <DEDUP_REMOVED lines=13> */
.L_x_268:
[----:B------:R-:W-:Y:S05]  /*b970*/  BSYNC B1 ;  /* 0x0000000000017941 */ /* 0x000fea0003800000 */
.L_x_267:
        /* <DEDUP_REMOVED lines=13> */
.L_x_270:
[----:B------:R-:W-:Y:S05]  /*ba50*/  BSYNC B1 ;  /* 0x0000000000017941 */ /* 0x000fea0003800000 */
.L_x_269:
        /* <DEDUP_REMOVED lines=13> */
.L_x_272:
[----:B------:R-:W-:Y:S05]  /*bb30*/  BSYNC B1 ;  /* 0x0000000000017941 */ /* 0x000fea0003800000 */
.L_x_271:
        /* <DEDUP_REMOVED lines=13> */
.L_x_274:
[----:B------:R-:W-:Y:S05]  /*bc10*/  BSYNC B1 ;  /* 0x0000000000017941 */ /* 0x000fea0003800000 */
.L_x_273:
        /* <DEDUP_REMOVED lines=13> */
.L_x_276:
[----:B------:R-:W-:Y:S05]  /*bcf0*/  BSYNC B1 ;  /* 0x0000000000017941 */ /* 0x000fea0003800000 */
.L_x_275:
        /* <DEDUP_REMOVED lines=13> */
.L_x_278:
[----:B------:R-:W-:Y:S05]  /*bdd0*/  BSYNC B1 ;  /* 0x0000000000017941 */ /* 0x000fea0003800000 */
.L_x_277:
        /* <DEDUP_REMOVED lines=13> */
.L_x_280:
[----:B------:R-:W-:Y:S05]  /*beb0*/  BSYNC B1 ;  /* 0x0000000000017941 */ /* 0x000fea0003800000 */
.L_x_279:
        /* <DEDUP_REMOVED lines=13> */
.L_x_282:
[----:B------:R-:W-:Y:S05]  /*bf90*/  BSYNC B1 ;  /* 0x0000000000017941 */ /* 0x000fea0003800000 */
.L_x_281:
        /* <DEDUP_REMOVED lines=13> */
.L_x_284:
[----:B------:R-:W-:Y:S05]  /*c070*/  BSYNC B1 ;  /* 0x0000000000017941 */ /* 0x000fea0003800000 */
.L_x_283:
        /* <DEDUP_REMOVED lines=13> */
.L_x_286:
[----:B------:R-:W-:Y:S05]  /*c150*/  BSYNC B1 ;  /* 0x0000000000017941 */ /* 0x000fea0003800000 */
.L_x_285:
        /* <DEDUP_REMOVED lines=13> */
.L_x_288:
[----:B------:R-:W-:Y:S05]  /*c230*/  BSYNC B1 ;  /* 0x0000000000017941 */ /* 0x000fea0003800000 */
.L_x_287:
        /* <DEDUP_REMOVED lines=13> */
.L_x_290:
[----:B------:R-:W-:Y:S05]  /*c310*/  BSYNC B1 ;  /* 0x0000000000017941 */ /* 0x000fea0003800000 */
.L_x_289:
        /* <DEDUP_REMOVED lines=13> */
.L_x_292:
[----:B------:R-:W-:Y:S05]  /*c3f0*/  BSYNC B1 ;  /* 0x0000000000017941 */ /* 0x000fea0003800000 */
.L_x_291:
        /* <DEDUP_REMOVED lines=13> */
.L_x_294:
[----:B------:R-:W-:Y:S05]  /*c4d0*/  BSYNC B1 ;  /* 0x0000000000017941 */ /* 0x000fea0003800000 */
.L_x_293:
[----:B------:R-:W-:Y:S05]  /*c4e0*/  @P1 BRA `(.L_x_295) ;  /* 0x0000002000ac1947 */ /* 0x000fea0003800000 */
[----:B------:R-:W2:Y:S01]  /*c4f0*/  LDL.LU R2, [R1+0x74] ;  /* 0x0000740001027983 */ /* 0x000ea20000300800 */
[----:B-----5:R-:W-:-:S04]  /*c500*/  LOP3.LUT R0, R0, 0xff, RZ, 0xc0, !PT ;  /* 0x000000ff00007812 */ /* 0x020fc800078ec0ff */
[----:B------:R-:W-:-:S05]  /*c510*/  F2FP.F16.E4M3.UNPACK_B R0, R0 ;  /* 0x00000000ff00723e */ /* 0x000fca00020006ff */
[----:B------:R-:W-:-:S05]  /*c520*/  HADD2.F32 R0, -RZ, R0.H0_H0 ;  /* 0x20000000ff007230 */ /* 0x000fca0000004100 */
[----:B------:R-:W-:-:S04]  /*c530*/  FMUL R0, R0, UR21 ;  /* 0x0000001500007c20 */ /* 0x000fc80008400000 */
[----:B--2---:R-:W-:-:S05]  /*c540*/  FFMA R0, R2, UR20, R0 ;  /* 0x0000001402007c23 */ /* 0x004fca0008000000 */
[----:B0-----:R-:W-:-:S05]  /*c550*/  F2FP.SATFINITE.E4M3.F32.PACK_AB_MERGE_C R3, RZ, R0, RZ ;  /* 0x00000000ff03723e */ /* 0x001fca00048070ff */
[----:B------:R0:W-:Y:S01]  /*c560*/  STG.E.U8 desc[UR14][R30.64+0x79], R3 ;  /* 0x000079031e007986 */ /* 0x0001e2000c10110e */
[----:B------:R-:W-:Y:S05]  /*c570*/  BRA `(.L_x_295) ;  /* 0x0000002000887947 */ /* 0x000fea0003800000 */
.L_x_38:
[C---:B------:R-:W-:Y:S01]  /*c580*/  ISETP.GE.AND P3, PT, R42.reuse, 0x1, PT ;  /* 0x000000012a00780c */ /* 0x040fe20003f66270 */
[----:B------:R-:W2:Y:S01]  /*c590*/  LDL.LU R227, [R1+0x10] ;  /* 0x0000100001e37983 */ /* 0x000ea20000300800 */
[----:B------:R-:W-:Y:S01]  /*c5a0*/  ISETP.GE.AND P2, PT, R42, 0x9, PT ;  /* 0x000000092a00780c */ /* 0x000fe20003f46270 */
[----:B------:R-:W-:Y:S01]  /*c5b0*/  FMUL R225, R225, UR20 ;  /* 0x00000014e1e17c20 */ /* 0x000fe20008400000 */
[C---:B------:R-:W-:Y:S01]  /*c5c0*/  ISETP.LT.OR P0, PT, R41.reuse, 0x1, !P3 ;  /* 0x000000012900780c */ /* 0x040fe20005f01670 */
[----:B------:R-:W-:Y:S01]  /*c5d0*/  FMUL R226, R226, UR20 ;  /* 0x00000014e2e27c20 */ /* 0x000fe20008400000 */
[----:B------:R-:W-:Y:S01]  /*c5e0*/  ISETP.LT.OR P1, PT, R41, 0x2, !P3 ;  /* 0x000000022900780c */ /* 0x000fe20005f21670 */
[----:B------:R-:W-:Y:S01]  /*c5f0*/  FMUL R223, R223, UR20 ;  /* 0x00000014dfdf7c20 */ /* 0x000fe20008400000 */
[----:B------:R-:W-:Y:S01]  /*c600*/  ISETP.LT.OR P6, PT, R41, 0x2, !P2 ;  /* 0x000000022900780c */ /* 0x000fe200057c1670 */
[----:B------:R-:W-:Y:S01]  /*c610*/  FMUL R224, R224, UR20 ;  /* 0x00000014e0e07c20 */ /* 0x000fe20008400000 */
[----:B------:R-:W-:-:S02]  /*c620*/  F2FP.SATFINITE.E4M3.F32.PACK_AB_MERGE_C R33, RZ, R226, RZ ;  /* 0x000000e2ff21723e */ /* 0x000fc400048070ff */
[----:B------:R-:W-:Y:S01]  /*c630*/  F2FP.SATFINITE.E4M3.F32.PACK_AB_MERGE_C R225, RZ, R225, RZ ;  /* 0x000000e1ffe1723e */ /* 0x000fe200048070ff */
[----:B------:R-:W-:Y:S01]  /*c640*/  FMUL R222, R222, UR20 ;  /* 0x00000014dede7c20 */ /* 0x000fe20008400000 */
[----:B------:R-:W-:Y:S01]  /*c650*/  ISETP.LT.OR P5, PT, R41, 0x1, !P2 ;  /* 0x000000012900780c */ /* 0x000fe200057a1670 */
[----:B------:R-:W-:Y:S01]  /*c660*/  FMUL R221, R221, UR20 ;  /* 0x00000014dddd7c20 */ /* 0x000fe20008400000 */
[----:B------:R-:W-:Y:S01]  /*c670*/  F2FP.SATFINITE.E4M3.F32.PACK_AB_MERGE_C R223, RZ, R223, RZ ;  /* 0x000000dfffdf723e */ /* 0x000fe200048070ff */
[----:B------:R0:W-:Y:S01]  /*c680*/  @!P0 STG.E.U8 desc[UR14][R24.64], R33 ;  /* 0x0000002118008986 */ /* 0x0001e2000c10110e */
[----:B------:R-:W-:-:S03]  /*c690*/  ISETP.LT.OR P0, PT, R41, 0x9, !P3 ;  /* 0x000000092900780c */ /* 0x000fc60005f01670 */
[----:B------:R-:W-:Y:S01]  /*c6a0*/  @!P1 STG.E.U8 desc[UR14][R24.64+0x1], R225 ;  /* 0x000001e118009986 */ /* 0x000fe2000c10110e */
[----:B------:R-:W-:-:S03]  /*c6b0*/  ISETP.LT.OR P1, PT, R41, 0xa, !P3 ;  /* 0x0000000a2900780c */ /* 0x000fc60005f21670 */
[----:B------:R-:W-:Y:S01]  /*c6c0*/  @!P6 STG.E.U8 desc[UR14][R26.64+0x1], R223 ;  /* 0x000001df1a00e986 */ /* 0x000fe2000c10110e */
[----:B------:R-:W-:Y:S01]  /*c6d0*/  ISETP.LT.OR P6, PT, R41, 0xa, !P2 ;  /* 0x0000000a2900780c */ /* 0x000fe200057c1670 */
[----:B------:R-:W-:Y:S01]  /*c6e0*/  FMUL R219, R219, UR20 ;  /* 0x00000014dbdb7c20 */ /* 0x000fe20008400000 */
[----:B------:R-:W-:Y:S01]  /*c6f0*/  F2FP.SATFINITE.E4M3.F32.PACK_AB_MERGE_C R35, RZ, R224, RZ ;  /* 0x000000e0ff23723e */ /* 0x000fe200048070ff */
[----:B------:R-:W-:Y:S01]  /*c700*/  FMUL R220, R220, UR20 ;  /* 0x00000014dcdc7c20 */ /* 0x000fe20008400000 */
[----:B0-----:R-:W-:Y:S01]  /*c710*/  F2FP.SATFINITE.E4M3.F32.PACK_AB_MERGE_C R33, RZ, R222, RZ ;  /* 0x000000deff21723e */ /* 0x001fe200048070ff */
[----:B------:R-:W-:Y:S01]  /*c720*/  FMUL R218, R218, UR20 ;  /* 0x00000014dada7c20 */ /* 0x000fe20008400000 */
[----:B------:R-:W-:Y:S01]  /*c730*/  F2FP.SATFINITE.E4M3.F32.PACK_AB_MERGE_C R221, RZ, R221, RZ ;  /* 0x000000ddffdd723e */ /* 0x000fe200048070ff */
[----:B------:R0:W-:Y:S01]  /*c740*/  @!P5 STG.E.U8 desc[UR14][R26.64], R35 ;  /* 0x000000231a00d986 */ /* 0x0001e2000c10110e */
[C---:B------:R-:W-:Y:S02]  /*c750*/  ISETP.LT.OR P5, PT, R41.reuse, 0x9, !P2 ;  /* 0x000000092900780c */ /* 0x040fe400057a1670 */
        /* <DEDUP_REMOVED lines=8> */
[----:B0-----:R-:W-:Y:S01]  /*c7e0*/  F2FP.SATFINITE.E4M3.F32.PACK_AB_MERGE_C R35, RZ, R220, RZ ;  /* 0x000000dcff23723e */ /* 0x001fe200048070ff */
[----:B------:R-:W-:Y:S01]  /*c7f0*/  FMUL R215, R215, UR20 ;  /* 0x00000014d7d77c20 */ /* 0x000fe20008400000 */
[----:B------:R-:W4:Y:S01]  /*c800*/  LDL.LU R226, [R1+0xc] ;  /* 0x00000c0001e27983 */ /* 0x000f220000300800 */
[----:B---3--:R-:W-:Y:S02]  /*c810*/  F2FP.SATFINITE.E4M3.F32.PACK_AB_MERGE_C R33, RZ, R218, RZ ;  /* 0x000000daff21723e */ /* 0x008fe400048070ff */
[----:B------:R-:W-:Y:S01]  /*c820*/  F2FP.SATFINITE.E4M3.F32.PACK_AB_MERGE_C R217, RZ, R217, RZ ;  /* 0x000000d9ffd9723e */ /* 0x000fe200048070ff */
[----:B------:R0:W-:Y:S01]  /*c830*/  @!P5 STG.E.U8 desc[UR14][R26.64+0x8], R35 ;  /* 0x000008231a00d986 */ /* 0x0001e2000c10110e */
[----:B------:R-:W-:-:S02]  /*c840*/  ISETP.LT.OR P5, PT, R41, 0x11, !P2 ;  /* 0x000000112900780c */ /* 0x000fc400057a1670 */
[----:B------:R-:W-:Y:S01]  /*c850*/  F2FP.SATFINITE.E4M3.F32.PACK_AB_MERGE_C R215, RZ, R215, RZ ;  /* 0x000000d7ffd7723e */ /* 0x000fe200048070ff */
[----:B------:R-:W3:Y:S01]  /*c860*/  LDL.LU R224, [R1+0x8] ;  /* 0x0000080001e07983 */ /* 0x000ee20000300800 */
[----:B------:R-:W-:-:S03]  /*c870*/  FMUL R216, R216, UR20 ;  /* 0x00000014d8d87c20 */ /* 0x000fc60008400000 */
[----:B------:R-:W4:Y:S04]  /*c880*/  LDL.LU R225, [R1+0x4] ;  /* 0x0000040001e17983 */ /* 0x000f280000300800 */
[----:B------:R-:W3:Y:S01]  /*c890*/  LDL.LU R223, [R1] ;  /* 0x0000000001df7983 */ /* 0x000ee20000300800 */
[----:B0-----:R-:W-:Y:S01]  /*c8a0*/  F2FP.SATFINITE.E4M3.F32.PACK_AB_MERGE_C R35, RZ, R216, RZ ;  /* 0x000000d8ff23723e */ /* 0x001fe200048070ff */
[----:B------:R-:W-:Y:S01]  /*c8b0*/  FMUL R214, R214, UR20 ;  /* 0x00000014d6d67c20 */ /* 0x000fe20008400000 */
[----:B------:R-:W-:Y:S01]  /*c8c0*/  FMUL R213, R213, UR20 ;  /* 0x00000014d5d57c20 */ /* 0x000fe20008400000 */
[----:B------:R0:W-:Y:S01]  /*c8d0*/  @!P0 STG.E.U8 desc[UR14][R24.64+0x10], R33 ;  /* 0x0000102118008986 */ /* 0x0001e2000c10110e */
[----:B------:R-:W-:Y:S01]  /*c8e0*/  ISETP.LT.OR P0, PT, R41, 0x19, !P3 ;  /* 0x000000192900780c */ /* 0x000fe20005f01670 */
[----:B------:R-:W-:Y:S01]  /*c8f0*/  FMUL R211, R211, UR20 ;  /* 0x00000014d3d37c20 */ /* 0x000fe20008400000 */
[----:B------:R-:W-:Y:S01]  /*c900*/  FMUL R212, R212, UR20 ;  /* 0x00000014d4d47c20 */ /* 0x000fe20008400000 */
[----:B------:R-:W-:Y:S01]  /*c910*/  @!P1 STG.E.U8 desc[UR14][R24.64+0x11], R217 ;  /* 0x000011d918009986 */ /* 0x000fe2000c10110e */
[C---:B------:R-:W-:Y:S01]  /*c920*/  ISETP.LT.OR P1, PT, R41.reuse, 0x1a, !P3 ;  /* 0x0000001a2900780c */ /* 0x040fe20005f21670 */
[----:B------:R-:W-:Y:S01]  /*c930*/  FMUL R210, R210, UR20 ;  /* 0x00000014d2d27c20 */ /* 0x000fe20008400000 */
[----:B------:R-:W-:Y:S01]  /*c940*/  F2FP.SATFINITE.E4M3.F32.PACK_AB_MERGE_C R213, RZ, R213, RZ ;  /* 0x000000d5ffd5723e */ /* 0x000fe200048070ff */
[----:B------:R-:W-:Y:S01]  /*c950*/  @!P6 STG.E.U8 desc[UR14][R26.64+0x11], R215 ;  /* 0x000011d71a00e986 */ /* 0x000fe2000c10110e */
[----:B------:R-:W-:Y:S01]  /*c960*/  ISETP.LT.OR P6, PT, R41, 0x1a, !P2 ;  /* 0x0000001a2900780c */ /* 0x000fe200057c1670 */
[----:B------:R-:W-:Y:S01]  /*c970*/  FMUL R209, R209, UR20 ;  /* 0x00000014d1d17c20 */ /* 0x000fe20008400000 */
[----:B------:R-:W-:Y:S01]  /*c980*/  F2FP.SATFINITE.E4M3.F32.PACK_AB_MERGE_C R211, RZ, R211, RZ ;  /* 0x000000d3ffd3723e */ /* 0x000fe200048070ff */
[----:B------:R1:W-:Y:S01]  /*c990*/  @!P5 STG.E.U8 desc[UR14][R26.64+0x10], R35 ;  /* 0x000010231a00d986 */ /* 0x0003e2000c10110e */
[----:B0-----:R-:W-:Y:S01]  /*c9a0*/  F2FP.SATFINITE.E4M3.F32.PACK_AB_MERGE_C R33, RZ, R214, RZ ;  /* 0x000000d6ff21723e */ /* 0x001fe200048070ff */
[----:B------:R-:W-:Y:S01]  /*c9b0*/  FMUL R207, R207, UR20 ;  /* 0x00000014cfcf7c20 */ /* 0x000fe20008400000 */
[C---:B------:R-:W-:Y:S01]  /*c9c0*/  ISETP.LT.OR P5, PT, R41.reuse, 0x19, !P2 ;  /* 0x000000192900780c */ /* 0x040fe200057a1670 */
[----:B------:R-:W-:Y:S01]  /*c9d0*/  FMUL R208, R208, UR20 ;  /* 0x00000014d0d07c20 */ /* 0x000fe20008400000 */
[----:B------:R-:W-:Y:S01]  /*c9e0*/  F2FP.SATFINITE.E4M3.F32.PACK_AB_MERGE_C R209, RZ, R209, RZ ;  /* 0x000000d1ffd1723e */ /* 0x000fe200048070ff */
[----:B------:R0:W-:Y:S01]  /*c9f0*/  @!P0 STG.E.U8 desc[UR14][R24.64+0x18], R33 ;  /* 0x0000182118008986 */ /* 0x0001e2000c10110e */
[C---:B------:R-:W-:Y:S01]  /*ca00*/  ISETP.LT.OR P0, PT, R41.reuse, 0x21, !P3 ;  /* 0x000000212900780c */ /* 0x040fe20005f01670 */
[----:B------:R-:W-:Y:S01]  /*ca10*/  FMUL R206, R206, UR20 ;  /* 0x00000014cece7c20 */ /* 0x000fe20008400000 */
[----:B------:R-:W-:Y:S01]  /*ca20*/  F2FP.SATFINITE.E4M3.F32.PACK_AB_MERGE_C R207, RZ, R207, RZ ;  /* 0x000000cfffcf723e */ /* 0x000fe200048070ff */
[----:B------:R-:W-:Y:S01]  /*ca30*/  @!P1 STG.E.U8 desc[UR14][R24.64+0x19], R213 ;  /* 0x000019d518009986 */ /* 0x000fe2000c10110e */
[----:B------:R-:W-:Y:S01]  /*ca40*/  ISETP.LT.OR P1, PT, R41, 0x22, !P3 ;  /* 0x000000222900780c */ /* 0x000fe20005f21670 */
[----:B------:R-:W-:Y:S01]  /*ca50*/  FMUL R205, R205, UR20 ;  /* 0x00000014cdcd7c20 */ /* 0x000fe20008400000 */
[----:B-1----:R-:W-:Y:S01]  /*ca60*/  F2FP.SATFINITE.E4M3.F32.PACK_AB_MERGE_C R35, RZ, R212, RZ ;  /* 0x000000d4ff23723e */ /* 0x002fe200048070ff */
        /* <DEDUP_REMOVED lines=11> */
[----:B------:R-:W-:Y:S01]  /*cb20*/  ISETP.LT.OR P0, PT, R41, 0x29, !P3 ;  /* 0x000000292900780c */ /* 0x000fe20005f01670 */
[----:B------:R-:W-:Y:S01]  /*cb30*/  FMUL R201, R201, UR20 ;  /* 0x00000014c9c97c20 */ /* 0x000fe20008400000 */
[----:B------:R-:W-:Y:S01]  /*cb40*/  FMUL R199, R199, UR20 ;  /* 0x00000014c7c77c20 */ /* 0x000fe20008400000 */
[----:B------:R-:W-:Y:S01]  /*cb50*/  @!P1 STG.E.U8 desc[UR14][R24.64+0x21], R209 ;  /* 0x000021d118009986 */ /* 0x000fe2000c10110e */
[C---:B------:R-:W-:Y:S01]  /*cb60*/  ISETP.LT.OR P1, PT, R41.reuse, 0x2a, !P3 ;  /* 0x0000002a2900780c */ /* 0x040fe20005f21670 */
        /* <DEDUP_REMOVED lines=9> */
[----:B------:R-:W-:Y:S01]  /*cc00*/  ISETP.LT.OR P5, PT, R41, 0x29, !P2 ;  /* 0x000000292900780c */ /* 0x000fe200057a1670 */
[----:B------:R-:W-:Y:S01]  /*cc10*/  FMUL R195, R195, UR20 ;  /* 0x00000014c3c37c20 */ /* 0x000fe20008400000 */
[----:B------:R-:W-:Y:S01]  /*cc20*/  F2FP.SATFINITE.E4M3.F32.PACK_AB_MERGE_C R199, RZ, R199, RZ ;  /* 0x000000c7ffc7723e */ /* 0x000fe200048070ff */
[----:B------:R0:W-:Y:S01]  /*cc30*/  @!P0 STG.E.U8 desc[UR14][R24.64+0x28], R33 ;  /* 0x0000282118008986 */ /* 0x0001e2000c10110e */
[C---:B------:R-:W-:Y:S01]  /*cc40*/  ISETP.LT.OR P0, PT, R41.reuse, 0x31, !P3 ;  /* 0x000000312900780c */ /* 0x040fe20005f01670 */
[----:B------:R-:W-:Y:S01]  /*cc50*/  FMUL R196, R196, UR20 ;  /* 0x00000014c4c47c20 */ /* 0x000fe20008400000 */
[----:B------:R-:W-:Y:S01]  /*cc60*/  F2FP.SATFINITE.E4M3.F32.PACK_AB_MERGE_C R197, RZ, R197, RZ ;  /* 0x000000c5ffc5723e */ /* 0x000fe200048070ff */
        /* <DEDUP_REMOVED lines=59> */
[C---:B------:R-:W-:Y:S01]  /*d020*/  ISETP.LT.OR P6, PT, R41.reuse, 0x4a, !P2 ;  /* 0x0000004a2900780c */ /* 0x040fe200057c1670 */
        /* <DEDUP_REMOVED lines=57> */
[----:B------:R-:W-:Y:S01]  /*d3c0*/  ISETP.LT.OR P5, PT, R41, 0x61, !P3 ;  /* 0x000000612900780c */ /* 0x000fe20005fa1670 */
[----:B------:R-:W-:Y:S01]  /*d3d0*/  FMUL R161, R161, UR20 ;  /* 0x00000014a1a17c20 */ /* 0x000fe20008400000 */
[----:B0-----:R-:W-:Y:S01]  /*d3e0*/  F2FP.SATFINITE.E4M3.F32.PACK_AB_MERGE_C R33, RZ, R178, RZ ;  /* 0x000000b2ff21723e */ /* 0x001fe200048070ff */
[----:B------:R-:W-:Y:S01]  /*d3f0*/  FMUL R160, R160, UR20 ;  /* 0x00000014a0a07c20 */ /* 0x000fe20008400000 */
[----:B------:R-:W-:Y:S01]  /*d400*/  FMUL R159, R159, UR20 ;  /* 0x000000149f9f7c20 */ /* 0x000fe20008400000 */
[----:B------:R-:W-:Y:S01]  /*d410*/  FMUL R157, R157, UR20 ;  /* 0x000000149d9d7c20 */ /* 0x000fe20008400000 */
[----:B------:R-:W-:Y:S01]  /*d420*/  F2FP.SATFINITE.E4M3.F32.PACK_AB_MERGE_C R161, RZ, R161, RZ ;  /* 0x000000a1ffa1723e */ /* 0x000fe200048070ff */
[----:B------:R-:W-:Y:S01]  /*d430*/  FMUL R158, R158, UR20 ;  /* 0x000000149e9e7c20 */ /* 0x000fe20008400000 */
[----:B------:R-:W-:Y:S01]  /*d440*/  FMUL R156, R156, UR20 ;  /* 0x000000149c9c7c20 */ /* 0x000fe20008400000 */
[----:B------:R-:W-:Y:S01]  /*d450*/  @!P6 STG.E.U8 desc[UR14][R24.64+0x61], R177 ;  /* 0x000061b11800e986 */ /* 0x000fe2000c10110e */
[----:B------:R-:W-:Y:S01]  /*d460*/  ISETP.LT.OR P6, PT, R41, 0x69, !P3 ;  /* 0x000000692900780c */ /* 0x000fe20005fc1670 */
[----:B------:R-:W-:Y:S01]  /*d470*/  FMUL R155, R155, UR20 ;  /* 0x000000149b9b7c20 */ /* 0x000fe20008400000 */
[----:B-1----:R-:W-:Y:S01]  /*d480*/  F2FP.SATFINITE.E4M3.F32.PACK_AB_MERGE_C R35, RZ, R176, RZ ;  /* 0x000000b0ff23723e */ /* 0x002fe200048070ff */
[----:B------:R0:W-:Y:S01]  /*d490*/  @!P5 STG.E.U8 desc[UR14][R24.64+0x60], R33 ;  /* 0x000060211800d986 */ /* 0x0001e2000c10110e */
        /* <DEDUP_REMOVED lines=16> */
[----:B-1----:R-:W-:Y:S01]  /*d5a0*/  F2FP.SATFINITE.E4M3.F32.PACK_AB_MERGE_C R35, RZ, R170, RZ ;  /* 0x000000aaff23723e */ /* 0x002fe200048070ff */
[----:B------:R-:W-:Y:S01]  /*d5b0*/  @!P0 STG.E.U8 desc[UR14][R24.64+0x69], R173 ;  /* 0x000069ad18008986 */ /* 0x000fe2000c10110e */
        /* <DEDUP_REMOVED lines=12> */
[----:B------:R-:W-:Y:S01]  /*d680*/  ISETP.LT.OR P6, PT, R41, 0x79, !P3 ;  /* 0x000000792900780c */ /* 0x000fe20005fc1670 */
[----:B------:R-:W-:Y:S01]  /*d690*/  FMUL R17, R17, UR20 ;  /* 0x0000001411117c20 */ /* 0x000fe20008400000 */
[----:B------:R-:W-:Y:S01]  /*d6a0*/  ISETP.LT.OR P3, PT, R41, 0x7a, !P3 ;  /* 0x0000007a2900780c */ /* 0x000fe20005f61670 */
[----:B------:R-:W-:Y:S01]  /*d6b0*/  @!P0 STG.E.U8 desc[UR14][R24.64+0x71], R169 ;  /* 0x000071a918008986 */ /* 0x000fe2000c10110e */
[----:B0-----:R-:W-:Y:S01]  /*d6c0*/  F2FP.SATFINITE.E4M3.F32.PACK_AB_MERGE_C R33, RZ, R168, RZ ;  /* 0x000000a8ff21723e */ /* 0x001fe200048070ff */
[----:B------:R-:W-:Y:S01]  /*d6d0*/  FMUL R18, R18, UR20 ;  /* 0x0000001412127c20 */ /* 0x000fe20008400000 */
[----:B------:R-:W-:Y:S01]  /*d6e0*/  ISETP.GE.AND P0, PT, R42, 0x89, PT ;  /* 0x000000892a00780c */ /* 0x000fe20003f06270 */
[----:B------:R-:W-:Y:S01]  /*d6f0*/  FMUL R16, R16, UR20 ;  /* 0x0000001410107c20 */ /* 0x000fe20008400000 */
[----:B------:R-:W-:Y:S01]  /*d700*/  F2FP.SATFINITE.E4M3.F32.PACK_AB_MERGE_C R21, RZ, R21, RZ ;  /* 0x00000015ff15723e */ /* 0x000fe200048070ff */
[----:B------:R0:W-:Y:S01]  /*d710*/  @!P1 STG.E.U8 desc[UR14][R26.64+0x70], R33 ;  /* 0x000070211a009986 */ /* 0x0001e2000c10110e */
[----:B------:R-:W-:Y:S01]  /*d720*/  ISETP.GE.AND P1, PT, R42, 0x81, PT ;  /* 0x000000812a00780c */ /* 0x000fe20003f26270 */
[----:B------:R-:W-:Y:S01]  /*d730*/  FMUL R15, R15, UR20 ;  /* 0x000000140f0f7c20 */ /* 0x000fe20008400000 */
[----:B-1----:R-:W-:Y:S01]  /*d740*/  F2FP.SATFINITE.E4M3.F32.PACK_AB_MERGE_C R35, RZ, R166, RZ ;  /* 0x000000a6ff23723e */ /* 0x002fe200048070ff */
[----:B------:R-:W-:Y:S01]  /*d750*/  @!P5 STG.E.U8 desc[UR14][R26.64+0x71], R167 ;  /* 0x000071a71a00d986 */ /* 0x000fe2000c10110e */
[----:B------:R-:W-:Y:S01]  /*d760*/  ISETP.LT.OR P5, PT, R41, 0x79, !P2 ;  /* 0x000000792900780c */ /* 0x000fe200057a1670 */
[----:B------:R-:W-:Y:S01]  /*d770*/  FMUL R13, R13, UR20 ;  /* 0x000000140d0d7c20 */ /* 0x000fe20008400000 */
[C---:B------:R-:W-:Y:S01]  /*d780*/  ISETP.LT.OR P2, PT, R41.reuse, 0x7a, !P2 ;  /* 0x0000007a2900780c */ /* 0x040fe20005741670 */
        /* <DEDUP_REMOVED lines=9> */
[----:B------:R-:W-:Y:S01]  /*d820*/  F2FP.SATFINITE.E4M3.F32.PACK_AB_MERGE_C R17, RZ, R17, RZ ;  /* 0x00000011ff11723e */ /* 0x000fe200048070ff */
[----:B------:R-:W-:Y:S01]  /*d830*/  @!P5 STG.E.U8 desc[UR14][R26.64+0x78], R37 ;  /* 0x000078251a00d986 */ /* 0x000fe2000c10110e */
[----:B------:R-:W-:Y:S01]  /*d840*/  ISETP.LT.OR P5, PT, R41, 0x1, !P0 ;  /* 0x000000012900780c */ /* 0x000fe200047a1670 */
[----:B------:R-:W-:Y:S01]  /*d850*/  FMUL R9, R9, UR20 ;  /* 0x0000001409097c20 */ /* 0x000fe20008400000 */
[----:B------:R-:W-:Y:S01]  /*d860*/  F2FP.SATFINITE.E4M3.F32.PACK_AB_MERGE_C R15, RZ, R15, RZ ;  /* 0x0000000fff0f723e */ /* 0x000fe200048070ff */
[----:B------:R0:W-:Y:S01]  /*d870*/  @!P2 STG.E.U8 desc[UR14][R26.64+0x79], R163 ;  /* 0x000079a31a00a986 */ /* 0x0001e2000c10110e */
[C---:B------:R-:W-:Y:S01]  /*d880*/  ISETP.LT.OR P2, PT, R41.reuse, 0xa, !P1 ;  /* 0x0000000a2900780c */ /* 0x040fe20004f41670 */
        /* <DEDUP_REMOVED lines=9> */
[----:B------:R-:W-:Y:S01]  /*d920*/  F2FP.SATFINITE.E4M3.F32.PACK_AB_MERGE_C R11, RZ, R11, RZ ;  /* 0x0000000bff0b723e */ /* 0x000fe200048070ff */
[----:B------:R2:W-:Y:S01]  /*d930*/  @!P5 STG.E.U8 desc[UR14][R30.64], R33 ;  /* 0x000000211e00d986 */ /* 0x0005e2000c10110e */
[----:B------:R-:W-:Y:S01]  /*d940*/  ISETP.LT.OR P5, PT, R41, 0x9, !P0 ;  /* 0x000000092900780c */ /* 0x000fe200047a1670 */
[----:B------:R-:W-:Y:S01]  /*d950*/  FMUL R5, R5, UR20 ;  /* 0x0000001405057c20 */ /* 0x000fe20008400000 */
[----:B0-----:R-:W-:Y:S01]  /*d960*/  F2FP.SATFINITE.E4M3.F32.PACK_AB_MERGE_C R27, RZ, R156, RZ ;  /* 0x0000009cff1b723e */ /* 0x001fe200048070ff */
[----:B-----5:R-:W-:Y:S01]  /*d970*/  FMUL R0, R0, UR20 ;  /* 0x0000001400007c20 */ /* 0x020fe20008400000 */
[----:B------:R-:W-:Y:S01]  /*d980*/  F2FP.SATFINITE.E4M3.F32.PACK_AB_MERGE_C R9, RZ, R9, RZ ;  /* 0x00000009ff09723e */ /* 0x000fe200048070ff */
[----:B------:R-:W-:Y:S01]  /*d990*/  FMUL R6, R6, UR20 ;  /* 0x0000001406067c20 */ /* 0x000fe20008400000 */
[----:B------:R-:W-:Y:S01]  /*d9a0*/  F2FP.SATFINITE.E4M3.F32.PACK_AB_MERGE_C R7, RZ, R7, RZ ;  /* 0x00000007ff07723e */ /* 0x000fe200048070ff */
[----:B------:R-:W4:Y:S01]  /*d9b0*/  LDL.LU R221, [R1+0x14] ;  /* 0x0000140001dd7983 */ /* 0x000f220000300800 */
[----:B-1----:R-:W-:Y:S01]  /*d9c0*/  F2FP.SATFINITE.E4M3.F32.PACK_AB_MERGE_C R25, RZ, R158, RZ ;  /* 0x0000009eff19723e */ /* 0x002fe200048070ff */
[----:B------:R-:W-:Y:S01]  /*d9d0*/  FMUL R2, R2, UR20 ;  /* 0x0000001402027c20 */ /* 0x000fe20008400000 */
[----:B------:R-:W-:Y:S01]  /*d9e0*/  F2FP.SATFINITE.E4M3.F32.PACK_AB_MERGE_C R5, RZ, R5, RZ ;  /* 0x00000005ff05723e */ /* 0x000fe200048070ff */
[----:B------:R-:W-:Y:S01]  /*d9f0*/  @!P6 STG.E.U8 desc[UR14][R30.64+0x1], R159 ;  /* 0x0000019f1e00e986 */ /* 0x000fe2000c10110e */
[----:B------:R-:W-:Y:S01]  /*da00*/  ISETP.LT.OR P6, PT, R41, 0xa, !P0 ;  /* 0x0000000a2900780c */ /* 0x000fe200047c1670 */
[----:B------:R-:W-:Y:S01]  /*da10*/  FMUL R3, R3, UR20 ;  /* 0x0000001403037c20 */ /* 0x000fe20008400000 */
[----:B--2---:R-:W-:Y:S01]  /*da20*/  F2FP.SATFINITE.E4M3.F32.PACK_AB_MERGE_C R33, RZ, R152, RZ ;  /* 0x00000098ff21723e */ /* 0x004fe200048070ff */
[----:B------:R-:W-:Y:S01]  /*da30*/  @!P2 STG.E.U8 desc[UR14][R28.64+0x9], R157 ;  /* 0x0000099d1c00a986 */ /* 0x000fe2000c10110e */
[----:B------:R-:W-:Y:S01]  /*da40*/  ISETP.LT.OR P2, PT, R41, 0x12, !P1 ;  /* 0x000000122900780c */ /* 0x000fe20004f41670 */
[----:B------:R-:W-:-:S02]  /*da50*/  FMUL R4, R4, UR20 ;  /* 0x0000001404047c20 */ /* 0x000fc40008400000 */
[----:B------:R0:W-:Y:S01]  /*da60*/  @!P3 STG.E.U8 desc[UR14][R28.64+0x8], R25 ;  /* 0x000008191c00b986 */ /* 0x0001e2000c10110e */
[----:B------:R-:W-:-:S03]  /*da70*/  ISETP.LT.OR P3, PT, R41, 0x11, !P1 ;  /* 0x000000112900780c */ /* 0x000fc60004f61670 */
[----:B------:R1:W-:Y:S01]  /*da80*/  @!P5 STG.E.U8 desc[UR14][R30.64+0x8], R27 ;  /* 0x0000081b1e00d986 */ /* 0x0003e2000c10110e */
[----:B------:R-:W-:-:S03]  /*da90*/  ISETP.LT.OR P5, PT, R41, 0x11, !P0 ;  /* 0x000000112900780c */ /* 0x000fc600047a1670 */
[----:B------:R-:W-:Y:S01]  /*daa0*/  @!P6 STG.E.U8 desc[UR14][R30.64+0x9], R155 ;  /* 0x0000099b1e00e986 */ /* 0x000fe2000c10110e */
[----:B------:R-:W-:-:S03]  /*dab0*/  ISETP.LT.OR P6, PT, R41, 0x12, !P0 ;  /* 0x000000122900780c */ /* 0x000fc600047c1670 */
[----:B------:R-:W-:Y:S01]  /*dac0*/  @!P2 STG.E.U8 desc[UR14][R28.64+0x11], R153 ;  /* 0x000011991c00a986 */ /* 0x000fe2000c10110e */
[----:B------:R-:W-:Y:S02]  /*dad0*/  ISETP.LT.OR P2, PT, R41, 0x1a, !P1 ;  /* 0x0000001a2900780c */ /* 0x000fe40004f41670 */
[----:B0-----:R-:W-:Y:S01]  /*dae0*/  F2FP.SATFINITE.E4M3.F32.PACK_AB_MERGE_C R25, RZ, R154, RZ ;  /* 0x0000009aff19723e */ /* 0x001fe200048070ff */
[----:B------:R-:W2:Y:S01]  /*daf0*/  LDL.LU R220, [R1+0x18] ;  /* 0x0000180001dc7983 */ /* 0x000ea20000300800 */
[----:B-1----:R-:W-:-:S03]  /*db00*/  F2FP.SATFINITE.E4M3.F32.PACK_AB_MERGE_C R27, RZ, R20, RZ ;  /* 0x00000014ff1b723e */ /* 0x002fc600048070ff */
[----:B------:R0:W-:Y:S01]  /*db10*/  @!P3 STG.E.U8 desc[UR14][R28.64+0x10], R25 ;  /* 0x000010191c00b986 */ /* 0x0001e2000c10110e */
[----:B------:R-:W-:-:S03]  /*db20*/  ISETP.LT.OR P3, PT, R41, 0x19, !P1 ;  /* 0x000000192900780c */ /* 0x000fc60004f61670 */
[----:B------:R-:W-:Y:S01]  /*db30*/  @!P5 STG.E.U8 desc[UR14][R30.64+0x10], R33 ;  /* 0x000010211e00d986 */ /* 0x000fe2000c10110e */
[----:B------:R-:W-:-:S03]  /*db40*/  ISETP.LT.OR P5, PT, R41, 0x19, !P0 ;  /* 0x000000192900780c */ /* 0x000fc600047a1670 */
[----:B------:R1:W-:Y:S01]  /*db50*/  @!P6 STG.E.U8 desc[UR14][R30.64+0x11], R23 ;  /* 0x000011171e00e986 */ /* 0x0003e2000c10110e */
[----:B------:R-:W-:-:S03]  /*db60*/  ISETP.LT.OR P6, PT, R41, 0x1a, !P0 ;  /* 0x0000001a2900780c */ /* 0x000fc600047c1670 */
[----:B------:R3:W-:Y:S01]  /*db70*/  @!P2 STG.E.U8 desc[UR14][R28.64+0x19], R21 ;  /* 0x000019151c00a986 */ /* 0x0007e2000c10110e */
[C---:B------:R-:W-:Y:S02]  /*db80*/  ISETP.LT.OR P2, PT, R41.reuse, 0x22, !P1 ;  /* 0x000000222900780c */ /* 0x040fe40004f41670 */
[----:B0-----:R-:W-:Y:S01]  /*db90*/  F2FP.SATFINITE.E4M3.F32.PACK_AB_MERGE_C R25, RZ, R22, RZ ;  /* 0x00000016ff19723e */ /* 0x001fe200048070ff */
[----:B------:R-:W2:Y:S04]  /*dba0*/  LDL.LU R222, [R1+0x1c] ;  /* 0x00001c0001de7983 */ /* 0x000ea80000300800 */
[----:B------:R-:W-:Y:S01]  /*dbb0*/  @!P3 STG.E.U8 desc[UR14][R28.64+0x18], R25 ;  /* 0x000018191c00b986 */ /* 0x000fe2000c10110e */
[C---:B------:R-:W-:Y:S02]  /*dbc0*/  ISETP.LT.OR P3, PT, R41.reuse, 0x21, !P1 ;  /* 0x000000212900780c */ /* 0x040fe40004f61670 */
[----:B-1----:R-:W-:Y:S01]  /*dbd0*/  F2FP.SATFINITE.E4M3.F32.PACK_AB_MERGE_C R23, RZ, R18, RZ ;  /* 0x00000012ff17723e */ /* 0x002fe200048070ff */
[----:B------:R-:W-:Y:S01]  /*dbe0*/  @!P5 STG.E.U8 desc[UR14][R30.64+0x18], R27 ;  /* 0x0000181b1e00d986 */ /* 0x000fe2000c10110e */
[----:B------:R-:W-:-:S02]  /*dbf0*/  ISETP.LT.OR P5, PT, R41, 0x21, !P0 ;  /* 0x000000212900780c */ /* 0x000fc400047a1670 */
[----:B---3--:R-:W-:Y:S01]  /*dc00*/  F2FP.SATFINITE.E4M3.F32.PACK_AB_MERGE_C R21, RZ, R16, RZ ;  /* 0x00000010ff15723e */ /* 0x008fe200048070ff */
[----:B------:R0:W-:Y:S01]  /*dc10*/  @!P6 STG.E.U8 desc[UR14][R30.64+0x19], R19 ;  /* 0x000019131e00e986 */ /* 0x0001e2000c10110e */
[----:B------:R-:W-:-:S03]  /*dc20*/  ISETP.LT.OR P6, PT, R41, 0x22, !P0 ;  /* 0x000000222900780c */ /* 0x000fc600047c1670 */
[----:B------:R1:W-:Y:S01]  /*dc30*/  @!P2 STG.E.U8 desc[UR14][R28.64+0x21], R17 ;  /* 0x000021111c00a986 */ /* 0x0003e2000c10110e */
[----:B------:R-:W-:-:S03]  /*dc40*/  ISETP.LT.OR P2, PT, R41, 0x2a, !P1 ;  /* 0x0000002a2900780c */ /* 0x000fc60004f41670 */
[----:B------:R-:W-:Y:S01]  /*dc50*/  @!P3 STG.E.U8 desc[UR14][R28.64+0x20], R23 ;  /* 0x000020171c00b986 */ /* 0x000fe2000c10110e */
[----:B------:R-:W-:-:S03]  /*dc60*/  ISETP.LT.OR P3, PT, R41, 0x29, !P1 ;  /* 0x000000292900780c */ /* 0x000fc60004f61670 */
[----:B------:R-:W-:Y:S01]  /*dc70*/  @!P5 STG.E.U8 desc[UR14][R30.64+0x20], R21 ;  /* 0x000020151e00d986 */ /* 0x000fe2000c10110e */
[C---:B------:R-:W-:Y:S02]  /*dc80*/  ISETP.LT.OR P5, PT, R41.reuse, 0x29, !P0 ;  /* 0x000000292900780c */ /* 0x040fe400047a1670 */
[----:B0-----:R-:W-:Y:S01]  /*dc90*/  F2FP.SATFINITE.E4M3.F32.PACK_AB_MERGE_C R19, RZ, R14, RZ ;  /* 0x0000000eff13723e */ /* 0x001fe200048070ff */
[----:B------:R0:W-:Y:S01]  /*dca0*/  @!P6 STG.E.U8 desc[UR14][R30.64+0x21], R15 ;  /* 0x0000210f1e00e986 */ /* 0x0001e2000c10110e */
[C---:B------:R-:W-:Y:S02]  /*dcb0*/  ISETP.LT.OR P6, PT, R41.reuse, 0x2a, !P0 ;  /* 0x0000002a2900780c */ /* 0x040fe400047c1670 */
[----:B-1----:R-:W-:Y:S01]  /*dcc0*/  F2FP.SATFINITE.E4M3.F32.PACK_AB_MERGE_C R17, RZ, R12, RZ ;  /* 0x0000000cff11723e */ /* 0x002fe200048070ff */
        /* <DEDUP_REMOVED lines=15> */
[----:B0-----:R-:W-:Y:S02]  /*ddc0*/  F2FP.SATFINITE.E4M3.F32.PACK_AB_MERGE_C R11, RZ, R6, RZ ;  /* 0x00000006ff0b723e */ /* 0x001fe400048070ff */
[C---:B------:R-:W-:Y:S01]  /*ddd0*/  ISETP.LT.OR P5, PT, R41.reuse, 0x39, !P0 ;  /* 0x000000392900780c */ /* 0x040fe200047a1670 */
[----:B------:R0:W-:Y:S01]  /*dde0*/  @!P6 STG.E.U8 desc[UR14][R30.64+0x31], R7 ;  /* 0x000031071e00e986 */ /* 0x0001e2000c10110e */
[----:B-1----:R-:W-:Y:S02]  /*ddf0*/  F2FP.SATFINITE.E4M3.F32.PACK_AB_MERGE_C R9, RZ, R4, RZ ;  /* 0x00000004ff09723e */ /* 0x002fe400048070ff */
[----:B------:R-:W-:Y:S01]  /*de00*/  ISETP.LT.OR P6, PT, R41, 0x3a, !P0 ;  /* 0x0000003a2900780c */ /* 0x000fe200047c1670 */
[----:B------:R1:W-:Y:S04]  /*de10*/  @!P2 STG.E.U8 desc[UR14][R28.64+0x39], R5 ;  /* 0x000039051c00a986 */ /* 0x0003e8000c10110e */
[----:B------:R3:W-:Y:S01]  /*de20*/  @!P3 STG.E.U8 desc[UR14][R28.64+0x38], R11 ;  /* 0x0000380b1c00b986 */ /* 0x0007e2000c10110e */
[----:B------:R-:W-:Y:S01]  /*de30*/  FMUL R4, R227, UR20 ;  /* 0x00000014e3047c20 */ /* 0x000fe20008400000 */
[----:B------:R-:W-:-:S02]  /*de40*/  ISETP.LT.OR P3, PT, R41, 0x41, !P1 ;  /* 0x000000412900780c */ /* 0x000fc40004f61670 */
[----:B0-----:R-:W-:Y:S02]  /*de50*/  F2FP.SATFINITE.E4M3.F32.PACK_AB_MERGE_C R7, RZ, R3, RZ ;  /* 0x00000003ff07723e */ /* 0x001fe400048070ff */
[----:B-1----:R-:W-:Y:S01]  /*de60*/  F2FP.SATFINITE.E4M3.F32.PACK_AB_MERGE_C R5, RZ, R0, RZ ;  /* 0x00000000ff05723e */ /* 0x002fe200048070ff */
[----:B------:R-:W-:Y:S01]  /*de70*/  FMUL R0, R223, UR20 ;  /* 0x00000014df007c20 */ /* 0x000fe20008400000 */
[----:B------:R-:W-:Y:S01]  /*de80*/  ISETP.LT.OR P2, PT, R41, 0x42, !P1 ;  /* 0x000000422900780c */ /* 0x000fe20004f41670 */
[----:B------:R-:W2:Y:S01]  /*de90*/  LDL.LU R223, [R1+0x20] ;  /* 0x0000200001df7983 */ /* 0x000ea20000300800 */
[----:B---3--:R-:W-:Y:S02]  /*dea0*/  F2FP.SATFINITE.E4M3.F32.PACK_AB_MERGE_C R11, RZ, R2, RZ ;  /* 0x00000002ff0b723e */ /* 0x008fe400048070ff */
[----:B------:R-:W-:Y:S01]  /*deb0*/  F2FP.SATFINITE.E4M3.F32.PACK_AB_MERGE_C R13, RZ, R0, RZ ;  /* 0x00000000ff0d723e */ /* 0x000fe200048070ff */
[----:B----4-:R-:W-:Y:S01]  /*dec0*/  FMUL R0, R225, UR20 ;  /* 0x00000014e1007c20 */ /* 0x010fe20008400000 */
[----:B------:R-:W-:Y:S01]  /*ded0*/  FMUL R2, R224, UR20 ;  /* 0x00000014e0027c20 */ /* 0x000fe20008400000 */
[----:B------:R-:W3:Y:S04]  /*dee0*/  LDL.LU R225, [R1+0x24] ;  /* 0x0000240001e17983 */ /* 0x000ee80000300800 */
[----:B------:R-:W4:Y:S01]  /*def0*/  LDL.LU R224, [R1+0x28] ;  /* 0x0000280001e07983 */ /* 0x000f220000300800 */
[----:B------:R-:W-:-:S03]  /*df00*/  FMUL R3, R226, UR20 ;  /* 0x00000014e2037c20 */ /* 0x000fc60008400000 */
[----:B------:R-:W4:Y:S04]  /*df10*/  LDL.LU R226, [R1+0x2c] ;  /* 0x00002c0001e27983 */ /* 0x000f280000300800 */
[----:B------:R-:W4:Y:S04]  /*df20*/  LDL.LU R227, [R1+0x30] ;  /* 0x0000300001e37983 */ /* 0x000f280000300800 */
[----:B------:R-:W-:Y:S01]  /*df30*/  @!P5 STG.E.U8 desc[UR14][R30.64+0x38], R9 ;  /* 0x000038091e00d986 */ /* 0x000fe2000c10110e */
[----:B------:R-:W-:-:S03]  /*df40*/  ISETP.LT.OR P5, PT, R41, 0x41, !P0 ;  /* 0x000000412900780c */ /* 0x000fc600047a1670 */
[----:B------:R0:W-:Y:S01]  /*df50*/  @!P6 STG.E.U8 desc[UR14][R30.64+0x39], R7 ;  /* 0x000039071e00e986 */ /* 0x0001e2000c10110e */
[----:B------:R-:W-:-:S03]  /*df60*/  ISETP.LT.OR P6, PT, R41, 0x42, !P0 ;  /* 0x000000422900780c */ /* 0x000fc600047c1670 */
[----:B------:R-:W-:Y:S01]  /*df70*/  @!P3 STG.E.U8 desc[UR14][R28.64+0x40], R11 ;  /* 0x0000400b1c00b986 */ /* 0x000fe2000c10110e */
[----:B------:R-:W-:-:S03]  /*df80*/  ISETP.LT.OR P3, PT, R41, 0x49, !P1 ;  /* 0x000000492900780c */ /* 0x000fc60004f61670 */
[----:B------:R1:W-:Y:S01]  /*df90*/  @!P2 STG.E.U8 desc[UR14][R28.64+0x41], R5 ;  /* 0x000041051c00a986 */ /* 0x0003e2000c10110e */
[----:B0-----:R-:W-:-:S03]  /*dfa0*/  F2FP.SATFINITE.E4M3.F32.PACK_AB_MERGE_C R7, RZ, R0, RZ ;  /* 0x00000000ff07723e */ /* 0x001fc600048070ff */
[----:B------:R-:W-:Y:S01]  /*dfb0*/  @!P5 STG.E.U8 desc[UR14][R30.64+0x40], R13 ;  /* 0x0000400d1e00d986 */ /* 0x000fe2000c10110e */
[C---:B------:R-:W-:Y:S02]  /*dfc0*/  ISETP.LT.OR P2, PT, R41.reuse, 0x4a, !P1 ;  /* 0x0000004a2900780c */ /* 0x040fe40004f41670 */
[----:B-1----:R-:W-:Y:S01]  /*dfd0*/  F2FP.SATFINITE.E4M3.F32.PACK_AB_MERGE_C R5, RZ, R2, RZ ;  /* 0x00000002ff05723e */ /* 0x002fe200048070ff */
[----:B------:R0:W-:Y:S01]  /*dfe0*/  @!P6 STG.E.U8 desc[UR14][R30.64+0x41], R7 ;  /* 0x000041071e00e986 */ /* 0x0001e2000c10110e */
[C---:B------:R-:W-:Y:S02]  /*dff0*/  ISETP.LT.OR P5, PT, R41.reuse, 0x49, !P0 ;  /* 0x000000492900780c */ /* 0x040fe400047a1670 */
[C---:B------:R-:W-:Y:S01]  /*e000*/  ISETP.LT.OR P6, PT, R41.reuse, 0x4a, !P0 ;  /* 0x0000004a2900780c */ /* 0x040fe200047c1670 */
[----:B------:R1:W-:Y:S01]  /*e010*/  @!P3 STG.E.U8 desc[UR14][R28.64+0x48], R5 ;  /* 0x000048051c00b986 */ /* 0x0003e2000c10110e */
[----:B------:R-:W-:Y:S02]  /*e020*/  ISETP.LT.OR P3, PT, R41, 0x51, !P1 ;  /* 0x000000512900780c */ /* 0x000fe40004f61670 */
[----:B------:R-:W-:-:S02]  /*e030*/  F2FP.SATFINITE.E4M3.F32.PACK_AB_MERGE_C R9, RZ, R3, RZ ;  /* 0x00000003ff09723e */ /* 0x000fc400048070ff */
[----:B------:R-:W-:-:S03]  /*e040*/  F2FP.SATFINITE.E4M3.F32.PACK_AB_MERGE_C R11, RZ, R4, RZ ;  /* 0x00000004ff0b723e */ /* 0x000fc600048070ff */
[----:B------:R1:W-:Y:S04]  /*e050*/  @!P2 STG.E.U8 desc[UR14][R28.64+0x49], R9 ;  /* 0x000049091c00a986 */ /* 0x0003e8000c10110e */
[----:B------:R-:W-:Y:S01]  /*e060*/  @!P5 STG.E.U8 desc[UR14][R30.64+0x48], R11 ;  /* 0x0000480b1e00d986 */ /* 0x000fe2000c10110e */
[----:B------:R-:W-:-:S03]  /*e070*/  FMUL R0, R221, UR20 ;  /* 0x00000014dd007c20 */ /* 0x000fc60008400000 */
[----:B------:R-:W4:Y:S02]  /*e080*/  LDL.LU R221, [R1+0x34] ;  /* 0x0000340001dd7983 */ /* 0x000f240000300800 */
[----:B0-----:R-:W-:-:S05]  /*e090*/  F2FP.SATFINITE.E4M3.F32.PACK_AB_MERGE_C R7, RZ, R0, RZ ;  /* 0x00000000ff07723e */ /* 0x001fca00048070ff */
[----:B------:R-:W-:Y:S01]  /*e0a0*/  @!P6 STG.E.U8 desc[UR14][R30.64+0x49], R7 ;  /* 0x000049071e00e986 */ /* 0x000fe2000c10110e */
[----:B--2---:R-:W-:-:S03]  /*e0b0*/  FMUL R2, R220, UR20 ;  /* 0x00000014dc027c20 */ /* 0x004fc60008400000 */
[----:B------:R-:W2:Y:S02]  /*e0c0*/  LDL.LU R220, [R1+0x38] ;  /* 0x0000380001dc7983 */ /* 0x000ea40000300800 */
[----:B-1----:R-:W-:-:S05]  /*e0d0*/  F2FP.SATFINITE.E4M3.F32.PACK_AB_MERGE_C R5, RZ, R2, RZ ;  /* 0x00000002ff05723e */ /* 0x002fca00048070ff */
[----:B------:R0:W-:Y:S01]  /*e0e0*/  @!P3 STG.E.U8 desc[UR14][R28.64+0x50], R5 ;  /* 0x000050051c00b986 */ /* 0x0001e2000c10110e */
[----:B------:R-:W-:-:S03]  /*e0f0*/  FMUL R3, R222, UR20 ;  /* 0x00000014de037c20 */ /* 0x000fc60008400000 */
[----:B------:R-:W2:Y:S02]  /*e100*/  LDL.LU R222, [R1+0x3c] ;  /* 0x00003c0001de7983 */ /* 0x000ea40000300800 */
[----:B------:R-:W-:Y:S01]  /*e110*/  F2FP.SATFINITE.E4M3.F32.PACK_AB_MERGE_C R9, RZ, R3, RZ ;  /* 0x00000003ff09723e */ /* 0x000fe200048070ff */
[----:B------:R-:W-:Y:S02]  /*e120*/  FMUL R0, R223, UR20 ;  /* 0x00000014df007c20 */ /* 0x000fe40008400000 */
[----:B------:R-:W2:Y:S03]  /*e130*/  LDL.LU R223, [R1+0x40] ;  /* 0x0000400001df7983 */ /* 0x000ea60000300800 */
[----:B------:R-:W-:Y:S01]  /*e140*/  F2FP.SATFINITE.E4M3.F32.PACK_AB_MERGE_C R13, RZ, R0, RZ ;  /* 0x00000000ff0d723e */ /* 0x000fe200048070ff */
[----:B---3--:R-:W-:Y:S02]  /*e150*/  FMUL R2, R225, UR20 ;  /* 0x00000014e1027c20 */ /* 0x008fe40008400000 */
[----:B------:R-:W3:Y:S01]  /*e160*/  LDL.LU R225, [R1+0x44] ;  /* 0x0000440001e17983 */ /* 0x000ee20000300800 */
[----:B----4-:R-:W-:-:S03]  /*e170*/  FMUL R0, R224, UR20 ;  /* 0x00000014e0007c20 */ /* 0x010fc60008400000 */
[----:B------:R-:W4:Y:S01]  /*e180*/  LDL.LU R224, [R1+0x48] ;  /* 0x0000480001e07983 */ /* 0x000f220000300800 */
[----:B------:R-:W-:Y:S01]  /*e190*/  FMUL R3, R226, UR20 ;  /* 0x00000014e2037c20 */ /* 0x000fe20008400000 */
[----:B0-----:R-:W-:Y:S02]  /*e1a0*/  F2FP.SATFINITE.E4M3.F32.PACK_AB_MERGE_C R5, RZ, R0, RZ ;  /* 0x00000000ff05723e */ /* 0x001fe400048070ff */
[----:B------:R-:W4:Y:S01]  /*e1b0*/  LDL.LU R226, [R1+0x4c] ;  /* 0x00004c0001e27983 */ /* 0x000f220000300800 */
[----:B------:R-:W-:-:S03]  /*e1c0*/  FMUL R0, R227, UR20 ;  /* 0x00000014e3007c20 */ /* 0x000fc60008400000 */
[----:B------:R-:W4:Y:S01]  /*e1d0*/  LDL.LU R227, [R1+0x50] ;  /* 0x0000500001e37983 */ /* 0x000f220000300800 */
[C---:B------:R-:W-:Y:S02]  /*e1e0*/  ISETP.LT.OR P2, PT, R41.reuse, 0x52, !P1 ;  /* 0x000000522900780c */ /* 0x040fe40004f41670 */
[C---:B------:R-:W-:Y:S01]  /*e1f0*/  ISETP.LT.OR P6, PT, R41.reuse, 0x52, !P0 ;  /* 0x000000522900780c */ /* 0x040fe200047c1670 */
[----:B------:R-:W4:Y:S01]  /*e200*/  LDL.LU R219, [R1+0x54] ;  /* 0x0000540001db7983 */ /* 0x000f220000300800 */
[C---:B------:R-:W-:Y:S02]  /*e210*/  ISETP.LT.OR P5, PT, R41.reuse, 0x51, !P0 ;  /* 0x000000512900780c */ /* 0x040fe400047a1670 */
[----:B------:R-:W-:Y:S02]  /*e220*/  ISETP.LT.OR P3, PT, R41, 0x59, !P1 ;  /* 0x000000592900780c */ /* 0x000fe40004f61670 */
[----:B------:R-:W-:Y:S02]  /*e230*/  F2FP.SATFINITE.E4M3.F32.PACK_AB_MERGE_C R7, RZ, R2, RZ ;  /* 0x00000002ff07723e */ /* 0x000fe400048070ff */
[----:B------:R-:W-:-:S03]  /*e240*/  F2FP.SATFINITE.E4M3.F32.PACK_AB_MERGE_C R11, RZ, R0, RZ ;  /* 0x00000000ff0b723e */ /* 0x000fc600048070ff */
[----:B------:R0:W-:Y:S01]  /*e250*/  @!P2 STG.E.U8 desc[UR14][R28.64+0x51], R9 ;  /* 0x000051091c00a986 */ /* 0x0001e2000c10110e */
[----:B------:R-:W-:-:S03]  /*e260*/  ISETP.LT.OR P2, PT, R41, 0x5a, !P1 ;  /* 0x0000005a2900780c */ /* 0x000fc60004f41670 */
[----:B------:R-:W-:Y:S01]  /*e270*/  @!P6 STG.E.U8 desc[UR14][R30.64+0x51], R7 ;  /* 0x000051071e00e986 */ /* 0x000fe2000c10110e */
[----:B------:R-:W-:-:S03]  /*e280*/  ISETP.LT.OR P6, PT, R41, 0x5a, !P0 ;  /* 0x0000005a2900780c */ /* 0x000fc600047c1670 */
[----:B------:R-:W-:Y:S01]  /*e290*/  @!P5 STG.E.U8 desc[UR14][R30.64+0x50], R13 ;  /* 0x0000500d1e00d986 */ /* 0x000fe2000c10110e */
[----:B0-----:R-:W-:-:S03]  /*e2a0*/  F2FP.SATFINITE.E4M3.F32.PACK_AB_MERGE_C R9, RZ, R3, RZ ;  /* 0x00000003ff09723e */ /* 0x001fc600048070ff */
[----:B------:R0:W-:Y:S04]  /*e2b0*/  @!P3 STG.E.U8 desc[UR14][R28.64+0x58], R5 ;  /* 0x000058051c00b986 */ /* 0x0001e8000c10110e */
[----:B------:R1:W-:Y:S01]  /*e2c0*/  @!P2 STG.E.U8 desc[UR14][R28.64+0x59], R9 ;  /* 0x000059091c00a986 */ /* 0x0003e2000c10110e */
[----:B------:R-:W-:-:S03]  /*e2d0*/  FMUL R0, R221, UR20 ;  /* 0x00000014dd007c20 */ /* 0x000fc60008400000 */
[----:B------:R-:W4:Y:S02]  /*e2e0*/  LDL.LU R221, [R1+0x58] ;  /* 0x0000580001dd7983 */ /* 0x000f240000300800 */
[----:B0-----:R-:W-:-:S05]  /*e2f0*/  F2FP.SATFINITE.E4M3.F32.PACK_AB_MERGE_C R5, RZ, R0, RZ ;  /* 0x00000000ff05723e */ /* 0x001fca00048070ff */
[----:B------:R0:W-:Y:S01]  /*e300*/  @!P6 STG.E.U8 desc[UR14][R30.64+0x59], R5 ;  /* 0x000059051e00e986 */ /* 0x0001e2000c10110e */
[----:B--2---:R-:W-:-:S03]  /*e310*/  FMUL R2, R220, UR20 ;  /* 0x00000014dc027c20 */ /* 0x004fc60008400000 */
[----:B------:R-:W2:Y:S02]  /*e320*/  LDL.LU R220, [R1+0x5c] ;  /* 0x00005c0001dc7983 */ /* 0x000ea40000300800 */
[----:B------:R-:W-:Y:S01]  /*e330*/  F2FP.SATFINITE.E4M3.F32.PACK_AB_MERGE_C R7, RZ, R2, RZ ;  /* 0x00000002ff07723e */ /* 0x000fe200048070ff */
[----:B------:R-:W-:Y:S02]  /*e340*/  FMUL R3, R222, UR20 ;  /* 0x00000014de037c20 */ /* 0x000fe40008400000 */
[----:B------:R-:W2:Y:S03]  /*e350*/  LDL.LU R222, [R1+0x60] ;  /* 0x0000600001de7983 */ /* 0x000ea60000300800 */
[----:B-1----:R-:W-:Y:S01]  /*e360*/  F2FP.SATFINITE.E4M3.F32.PACK_AB_MERGE_C R9, RZ, R3, RZ ;  /* 0x00000003ff09723e */ /* 0x002fe200048070ff */
[----:B------:R-:W-:Y:S02]  /*e370*/  FMUL R4, R223, UR20 ;  /* 0x00000014df047c20 */ /* 0x000fe40008400000 */
[----:B------:R-:W2:Y:S01]  /*e380*/  LDL.LU R223, [R1+0x64] ;  /* 0x0000640001df7983 */ /* 0x000ea20000300800 */
[----:B---3--:R-:W-:-:S03]  /*e390*/  FMUL R0, R225, UR20 ;  /* 0x00000014e1007c20 */ /* 0x008fc60008400000 */
[----:B------:R-:W3:Y:S01]  /*e3a0*/  LDL.LU R225, [R1+0x68] ;  /* 0x0000680001e17983 */ /* 0x000ee20000300800 */
[----:B----4-:R-:W-:Y:S01]  /*e3b0*/  FMUL R2, R224, UR20 ;  /* 0x00000014e0027c20 */ /* 0x010fe20008400000 */
[----:B0-----:R-:W-:Y:S02]  /*e3c0*/  F2FP.SATFINITE.E4M3.F32.PACK_AB_MERGE_C R5, RZ, R0, RZ ;  /* 0x00000000ff05723e */ /* 0x001fe400048070ff */
[----:B------:R-:W4:Y:S01]  /*e3d0*/  LDL.LU R224, [R1+0x6c] ;  /* 0x00006c0001e07983 */ /* 0x000f220000300800 */
[----:B------:R-:W-:-:S03]  /*e3e0*/  FMUL R3, R226, UR20 ;  /* 0x00000014e2037c20 */ /* 0x000fc60008400000 */
[----:B------:R-:W4:Y:S01]  /*e3f0*/  LDL.LU R226, [R1+0x70] ;  /* 0x0000700001e27983 */ /* 0x000f220000300800 */
[----:B------:R-:W-:-:S03]  /*e400*/  FMUL R0, R227, UR20 ;  /* 0x00000014e3007c20 */ /* 0x000fc60008400000 */
[----:B------:R-:W4:Y:S01]  /*e410*/  LDL.LU R227, [R1+0x74] ;  /* 0x0000740001e37983 */ /* 0x000f220000300800 */
[C---:B------:R-:W-:Y:S02]  /*e420*/  ISETP.LT.OR P5, PT, R41.reuse, 0x59, !P0 ;  /* 0x000000592900780c */ /* 0x040fe400047a1670 */
[C---:B------:R-:W-:Y:S02]  /*e430*/  ISETP.LT.OR P2, PT, R41.reuse, 0x62, !P1 ;  /* 0x000000622900780c */ /* 0x040fe40004f41670 */
[C---:B------:R-:W-:Y:S02]  /*e440*/  ISETP.LT.OR P3, PT, R41.reuse, 0x61, !P1 ;  /* 0x000000612900780c */ /* 0x040fe40004f61670 */
[----:B------:R-:W-:-:S07]  /*e450*/  ISETP.LT.OR P6, PT, R41, 0x62, !P0 ;  /* 0x000000622900780c */ /* 0x000fce00047c1670 */
[----:B------:R-:W-:Y:S01]  /*e460*/  @!P5 STG.E.U8 desc[UR14][R30.64+0x58], R11 ;  /* 0x0000580b1e00d986 */ /* 0x000fe2000c10110e */
[----:B------:R-:W-:-:S03]  /*e470*/  ISETP.LT.OR P5, PT, R41, 0x61, !P0 ;  /* 0x000000612900780c */ /* 0x000fc600047a1670 */
[----:B------:R0:W-:Y:S01]  /*e480*/  @!P2 STG.E.U8 desc[UR14][R28.64+0x61], R9 ;  /* 0x000061091c00a986 */ /* 0x0001e2000c10110e */
[----:B------:R-:W-:-:S03]  /*e490*/  ISETP.LT.OR P2, PT, R41, 0x6a, !P1 ;  /* 0x0000006a2900780c */ /* 0x000fc60004f41670 */
[----:B------:R1:W-:Y:S01]  /*e4a0*/  @!P3 STG.E.U8 desc[UR14][R28.64+0x60], R7 ;  /* 0x000060071c00b986 */ /* 0x0003e2000c10110e */
[----:B------:R-:W-:Y:S02]  /*e4b0*/  ISETP.LT.OR P3, PT, R41, 0x69, !P1 ;  /* 0x000000692900780c */ /* 0x000fe40004f61670 */
[----:B------:R-:W-:Y:S01]  /*e4c0*/  F2FP.SATFINITE.E4M3.F32.PACK_AB_MERGE_C R13, RZ, R4, RZ ;  /* 0x00000004ff0d723e */ /* 0x000fe200048070ff */
[----:B------:R1:W-:Y:S01]  /*e4d0*/  @!P6 STG.E.U8 desc[UR14][R30.64+0x61], R5 ;  /* 0x000061051e00e986 */ /* 0x0003e2000c10110e */
[----:B0-----:R-:W-:-:S03]  /*e4e0*/  F2FP.SATFINITE.E4M3.F32.PACK_AB_MERGE_C R9, RZ, R3, RZ ;  /* 0x00000003ff09723e */ /* 0x001fc600048070ff */
[----:B------:R-:W-:Y:S01]  /*e4f0*/  @!P5 STG.E.U8 desc[UR14][R30.64+0x60], R13 ;  /* 0x0000600d1e00d986 */ /* 0x000fe2000c10110e */
[----:B-1----:R-:W-:-:S03]  /*e500*/  F2FP.SATFINITE.E4M3.F32.PACK_AB_MERGE_C R7, RZ, R2, RZ ;  /* 0x00000002ff07723e */ /* 0x002fc600048070ff */
[----:B------:R-:W-:Y:S01]  /*e510*/  @!P2 STG.E.U8 desc[UR14][R28.64+0x69], R9 ;  /* 0x000069091c00a986 */ /* 0x000fe2000c10110e */
[C---:B------:R-:W-:Y:S02]  /*e520*/  ISETP.LT.OR P5, PT, R41.reuse, 0x69, !P0 ;  /* 0x000000692900780c */ /* 0x040fe400047a1670 */
[C---:B------:R-:W-:Y:S01]  /*e530*/  ISETP.LT.OR P6, PT, R41.reuse, 0x6a, !P0 ;  /* 0x0000006a2900780c */ /* 0x040fe200047c1670 */
[----:B------:R0:W-:Y:S01]  /*e540*/  @!P3 STG.E.U8 desc[UR14][R28.64+0x68], R7 ;  /* 0x000068071c00b986 */ /* 0x0001e2000c10110e */
[----:B------:R-:W-:Y:S01]  /*e550*/  ISETP.LT.OR P2, PT, R41, 0x72, !P1 ;  /* 0x000000722900780c */ /* 0x000fe20004f41670 */
[----:B------:R-:W-:Y:S01]  /*e560*/  FMUL R2, R219, UR20 ;  /* 0x00000014db027c20 */ /* 0x000fe20008400000 */
[----:B------:R-:W-:Y:S02]  /*e570*/  ISETP.LT.OR P3, PT, R41, 0x71, !P1 ;  /* 0x000000712900780c */ /* 0x000fe40004f61670 */
[----:B------:R-:W-:Y:S02]  /*e580*/  F2FP.SATFINITE.E4M3.F32.PACK_AB_MERGE_C R11, RZ, R0, RZ ;  /* 0x00000000ff0b723e */ /* 0x000fe400048070ff */
[----:B------:R-:W-:-:S03]  /*e590*/  F2FP.SATFINITE.E4M3.F32.PACK_AB_MERGE_C R5, RZ, R2, RZ ;  /* 0x00000002ff05723e */ /* 0x000fc600048070ff */
[----:B------:R-:W-:Y:S01]  /*e5a0*/  @!P5 STG.E.U8 desc[UR14][R30.64+0x68], R11 ;  /* 0x0000680b1e00d986 */ /* 0x000fe2000c10110e */
[----:B------:R-:W-:-:S03]  /*e5b0*/  ISETP.LT.OR P5, PT, R41, 0x71, !P0 ;  /* 0x000000712900780c */ /* 0x000fc600047a1670 */
[----:B------:R-:W-:Y:S01]  /*e5c0*/  @!P6 STG.E.U8 desc[UR14][R30.64+0x69], R5 ;  /* 0x000069051e00e986 */ /* 0x000fe2000c10110e */
[----:B------:R-:W-:Y:S01]  /*e5d0*/  ISETP.LT.OR P6, PT, R41, 0x72, !P0 ;  /* 0x000000722900780c */ /* 0x000fe200047c1670 */
[----:B------:R-:W-:-:S05]  /*e5e0*/  FMUL R0, R221, UR20 ;  /* 0x00000014dd007c20 */ /* 0x000fca0008400000 */
[----:B0-----:R-:W-:-:S05]  /*e5f0*/  F2FP.SATFINITE.E4M3.F32.PACK_AB_MERGE_C R7, RZ, R0, RZ ;  /* 0x00000000ff07723e */ /* 0x001fca00048070ff */
[----:B------:R0:W-:Y:S01]  /*e600*/  @!P3 STG.E.U8 desc[UR14][R28.64+0x70], R7 ;  /* 0x000070071c00b986 */ /* 0x0001e2000c10110e */
[C---:B------:R-:W-:Y:S02]  /*e610*/  ISETP.LT.OR P3, PT, R41.reuse, 0x79, !P0 ;  /* 0x000000792900780c */ /* 0x040fe40004761670 */
[----:B------:R-:W-:Y:S01]  /*e620*/  ISETP.LT.OR P0, PT, R41, 0x7a, !P0 ;  /* 0x0000007a2900780c */ /* 0x000fe20004701670 */
[----:B--2---:R-:W-:-:S05]  /*e630*/  FMUL R3, R220, UR20 ;  /* 0x00000014dc037c20 */ /* 0x004fca0008400000 */
[----:B------:R-:W-:-:S05]  /*e640*/  F2FP.SATFINITE.E4M3.F32.PACK_AB_MERGE_C R9, RZ, R3, RZ ;  /* 0x00000003ff09723e */ /* 0x000fca00048070ff */
[----:B------:R1:W-:Y:S01]  /*e650*/  @!P2 STG.E.U8 desc[UR14][R28.64+0x71], R9 ;  /* 0x000071091c00a986 */ /* 0x0003e2000c10110e */
[C---:B------:R-:W-:Y:S02]  /*e660*/  ISETP.LT.OR P2, PT, R41.reuse, 0x79, !P1 ;  /* 0x000000792900780c */ /* 0x040fe40004f41670 */
[----:B------:R-:W-:Y:S01]  /*e670*/  ISETP.LT.OR P1, PT, R41, 0x7a, !P1 ;  /* 0x0000007a2900780c */ /* 0x000fe20004f21670 */
[----:B------:R-:W-:-:S05]  /*e680*/  FMUL R0, R222, UR20 ;  /* 0x00000014de007c20 */ /* 0x000fca0008400000 */
[----:B------:R-:W-:-:S05]  /*e690*/  F2FP.SATFINITE.E4M3.F32.PACK_AB_MERGE_C R13, RZ, R0, RZ ;  /* 0x00000000ff0d723e */ /* 0x000fca00048070ff */
[----:B------:R2:W-:Y:S01]  /*e6a0*/  @!P5 STG.E.U8 desc[UR14][R30.64+0x70], R13 ;  /* 0x0000700d1e00d986 */ /* 0x0005e2000c10110e */
[----:B------:R-:W-:Y:S01]  /*e6b0*/  FMUL R0, R223, UR20 ;  /* 0x00000014df007c20 */ /* 0x000fe20008400000 */
[----:B---3--:R-:W-:Y:S01]  /*e6c0*/  FMUL R2, R225, UR20 ;  /* 0x00000014e1027c20 */ /* 0x008fe20008400000 */
[----:B----4-:R-:W-:-:S03]  /*e6d0*/  FMUL R3, R224, UR20 ;  /* 0x00000014e0037c20 */ /* 0x010fc60008400000 */
[----:B0-----:R-:W-:Y:S01]  /*e6e0*/  F2FP.SATFINITE.E4M3.F32.PACK_AB_MERGE_C R7, RZ, R0, RZ ;  /* 0x00000000ff07723e */ /* 0x001fe200048070ff */
[----:B------:R-:W-:Y:S01]  /*e6f0*/  FMUL R4, R226, UR20 ;  /* 0x00000014e2047c20 */ /* 0x000fe20008400000 */
[----:B------:R-:W-:Y:S01]  /*e700*/  FMUL R5, R227, UR20 ;  /* 0x00000014e3057c20 */ /* 0x000fe20008400000 */
[----:B-1----:R-:W-:Y:S02]  /*e710*/  F2FP.SATFINITE.E4M3.F32.PACK_AB_MERGE_C R9, RZ, R2, RZ ;  /* 0x00000002ff09723e */ /* 0x002fe400048070ff */
[----:B------:R-:W-:Y:S02]  /*e720*/  F2FP.SATFINITE.E4M3.F32.PACK_AB_MERGE_C R3, RZ, R3, RZ ;  /* 0x00000003ff03723e */ /* 0x000fe400048070ff */
[----:B------:R-:W-:Y:S02]  /*e730*/  F2FP.SATFINITE.E4M3.F32.PACK_AB_MERGE_C R11, RZ, R4, RZ ;  /* 0x00000004ff0b723e */ /* 0x000fe400048070ff */
[----:B------:R-:W-:Y:S01]  /*e740*/  F2FP.SATFINITE.E4M3.F32.PACK_AB_MERGE_C R5, RZ, R5, RZ ;  /* 0x00000005ff05723e */ /* 0x000fe200048070ff */
[----:B------:R2:W-:Y:S04]  /*e750*/  @!P6 STG.E.U8 desc[UR14][R30.64+0x71], R7 ;  /* 0x000071071e00e986 */ /* 0x0005e8000c10110e */
[----:B------:R2:W-:Y:S04]  /*e760*/  @!P2 STG.E.U8 desc[UR14][R28.64+0x78], R9 ;  /* 0x000078091c00a986 */ /* 0x0005e8000c10110e */
[----:B------:R2:W-:Y:S04]  /*e770*/  @!P1 STG.E.U8 desc[UR14][R28.64+0x79], R3 ;  /* 0x000079031c009986 */ /* 0x0005e8000c10110e */
[----:B------:R2:W-:Y:S04]  /*e780*/  @!P3 STG.E.U8 desc[UR14][R30.64+0x78], R11 ;  /* 0x0000780b1e00b986 */ /* 0x0005e8000c10110e */
[----:B------:R2:W-:Y:S02]  /*e790*/  @!P0 STG.E.U8 desc[UR14][R30.64+0x79], R5 ;  /* 0x000079051e008986 */ /* 0x0005e4000c10110e */
.L_x_295:
[----:B------:R-:W-:Y:S05]  /*e7a0*/  BSYNC B0 ;  /* 0x0000000000007941 */ /* 0x000fea0003800000 */
.L_x_37:
[----:B0-2---:R-:W2:Y:S04]  /*e7b0*/  LDL.LU R3, [R1+0x80] ;  /* 0x0000800001037983 */ /* 0x005ea80000300800 */
[----:B-----5:R-:W2:Y:S01]  /*e7c0*/  LDL.LU R2, [R1+0x84] ;  /* 0x0000840001027983 */ /* 0x020ea20000300800 */
[----:B------:R-:W-:Y:S01]  /*e7d0*/  ULDC UR6, c[0x0][0xc] ;  /* 0x0000030000067ab9 */ /* 0x000fe20000000800 */
[----:B------:R-:W-:Y:S01]  /*e7e0*/  ULDC UR7, c[0x0][0x10] ;  /* 0x0000040000077ab9 */ /* 0x000fe20000000800 */
[----:B------:R-:W2:Y:S01]  /*e7f0*/  LDC R5, c[0x0][0x14] ;  /* 0x00000500ff057b82 */ /* 0x000ea20000000800 */
[----:B------:R-:W-:Y:S01]  /*e800*/  UIMAD.WIDE.U32 UR6, UR6, UR7, URZ ;  /* 0x00000007060672a5 */ /* 0x000fe2000f8e003f */
[----:B------:R-:W-:Y:S01]  /*e810*/  PRMT R0, RZ, 0x7610, R0 ;  /* 0x00007610ff007816 */ /* 0x000fe20000000000 */
[----:B------:R-:W-:-:S04]  /*e820*/  UMOV UR22, 0xffffffff ;  /* 0xffffffff00167882 */ /* 0x000fc80000000000 */
[----:B--2---:R-:W-:-:S04]  /*e830*/  IMAD.WIDE.U32 R2, R5, UR6, R2 ;  /* 0x0000000605027c25 */ /* 0x004fc8000f8e0002 */
[----:B------:R-:W-:Y:S01]  /*e840*/  IMAD R5, R5, UR7, RZ ;  /* 0x0000000705057c24 */ /* 0x000fe2000f8e02ff */
[----:B------:R-:W-:Y:S01]  /*e850*/  ULDC.64 UR6, c[0x0][0x650] ;  /* 0x0001940000067ab9 */ /* 0x000fe20000000a00 */
[----:B------:R-:W-:Y:S01]  /*e860*/  IMAD.MOV.U32 R19, RZ, RZ, R2 ;  /* 0x000000ffff137224 */ /* 0x000fe200078e0002 */
[----:B------:R-:W-:Y:S01]  /*e870*/  ISETP.GE.U32.AND P0, PT, R2, UR6, PT ;  /* 0x0000000602007c0c */ /* 0x000fe2000bf06070 */
[----:B------:R-:W-:Y:S02]  /*e880*/  IMAD.IADD R22, R3, 0x1, R5 ;  /* 0x0000000103167824 */ /* 0x000fe400078e0205 */
[----:B------:R-:W-:-:S03]  /*e890*/  IMAD.MOV.U32 R2, RZ, RZ, -0x1 ;  /* 0xffffffffff027424 */ /* 0x000fc600078e00ff */
[----:B------:R0:W-:Y:S01]  /*e8a0*/  STL [R1+0x80], R22 ;  /* 0x0000801601007387 */ /* 0x0001e20000100800 */
[----:B------:R-:W-:-:S03]  /*e8b0*/  ISETP.GE.U32.AND.EX P0, PT, R22, UR7, PT, P0 ;  /* 0x0000000716007c0c */ /* 0x000fc6000bf06100 */
[----:B------:R0:W-:Y:S04]  /*e8c0*/  STL [R1+0x84], R19 ;  /* 0x0000841301007387 */ /* 0x0001e80000100800 */
[----:B------:R0:W-:Y:S06]  /*e8d0*/  STL [R1+0x88], R2 ;  /* 0x0000880201007387 */ /* 0x0001ec0000100800 */
[----:B------:R-:W-:Y:S05]  /*e8e0*/  @P0 BRA `(.L_x_296) ;  /* 0x00000004006c0947 */ /* 0x000fea0003800000 */
[----:B------:R-:W2:Y:S01]  /*e8f0*/  S2R R14, SR_CTAID.X ;  /* 0x00000000000e7919 */ /* 0x000ea20000002500 */
[----:B------:R-:W5:Y:S01]  /*e900*/  LDC.64 R8, c[0x0][0x628] ;  /* 0x00018a00ff087b82 */ /* 0x000f620000000a00 */
[----:B------:R-:W-:Y:S01]  /*e910*/  ULDC UR6, c[0x0][0x150] ;  /* 0x0000540000067ab9 */ /* 0x000fe20000000800 */
[----:B------:R-:W-:Y:S01]  /*e920*/  IMAD.MOV.U32 R6, RZ, RZ, R19 ;  /* 0x000000ffff067224 */ /* 0x000fe200078e0013 */
[----:B------:R-:W0:Y:S01]  /*e930*/  S2R R16, SR_CTAID.Y ;  /* 0x0000000000107919 */ /* 0x000e220000002600 */
[----:B------:R-:W-:-:S04]  /*e940*/  IMAD.MOV.U32 R7, RZ, RZ, R22 ;  /* 0x000000ffff077224 */ /* 0x000fc800078e0016 */
[----:B------:R-:W0:Y:S08]  /*e950*/  LDC R17, c[0x0][0x144] ;  /* 0x00005100ff117b82 */ /* 0x000e300000000800 */
[----:B------:R-:W0:Y:S08]  /*e960*/  LDC R10, c[0x0][0x630] ;  /* 0x00018c00ff0a7b82 */ /* 0x000e300000000800 */
[----:B------:R-:W0:Y:S01]  /*e970*/  LDC.64 R12, c[0x0][0x620] ;  /* 0x00018800ff0c7b82 */ /* 0x000e220000000a00 */
[----:B-----5:R-:W-:-:S04]  /*e980*/  ISETP.NE.U32.AND P0, PT, R8, RZ, PT ;  /* 0x000000ff0800720c */ /* 0x020fc80003f05070 */
[----:B------:R-:W-:Y:S02]  /*e990*/  ISETP.NE.AND.EX P0, PT, R9, RZ, PT, P0 ;  /* 0x000000ff0900720c */ /* 0x000fe40003f05300 */
[----:B--2---:R-:W-:-:S05]  /*e9a0*/  I2FP.F32.U32 R0, R14 ;  /* 0x0000000e00007245 */ /* 0x004fca0000201000 */
[----:B------:R-:W-:-:S04]  /*e9b0*/  FMUL R0, R0, UR6 ;  /* 0x0000000600007c20 */ /* 0x000fc80008400000 */
[----:B------:R2:W0:Y:S02]  /*e9c0*/  F2I.U32.TRUNC.NTZ R15, R0 ;  /* 0x00000000000f7305 */ /* 0x000424000020f000 */
[----:B------:R-:W-:Y:S05]  /*e9d0*/  @!P0 BRA `(.L_x_297) ;  /* 0x0000000000288947 */ /* 0x000fea0003800000 */
[----:B--2---:R-:W2:Y:S02]  /*e9e0*/  LDC R0, c[0x0][0x634] ;  /* 0x00018d00ff007b82 */ /* 0x004ea40000000800 */
[----:B--2---:R-:W-:-:S05]  /*e9f0*/  IADD3 R7, P0, R19, R0, RZ ;  /* 0x0000000013077210 */ /* 0x004fca0007f1e0ff */
[----:B------:R-:W-:-:S04]  /*ea00*/  IMAD.X R11, RZ, RZ, R22, P0 ;  /* 0x000000ffff0b7224 */ /* 0x000fc800000e0616 */
[----:B0-----:R-:W-:-:S04]  /*ea10*/  IMAD.WIDE.U32 R2, R11, R8, RZ ;  /* 0x000000080b027225 */ /* 0x001fc800078e00ff */
[----:B------:R-:W-:-:S04]  /*ea20*/  IMAD.WIDE.U32 R4, P0, R7, R9, R2 ;  /* 0x0000000907047225 */ /* 0x000fc80007800002 */
[----:B------:R-:W-:-:S04]  /*ea30*/  IMAD.WIDE.U32 R2, R7, R8, RZ ;  /* 0x0000000807027225 */ /* 0x000fc800078e00ff */
[----:B------:R-:W-:Y:S01]  /*ea40*/  IMAD.X R7, RZ, RZ, RZ, P0 ;  /* 0x000000ffff077224 */ /* 0x000fe200000e06ff */
[----:B------:R-:W-:Y:S01]  /*ea50*/  IADD3 RZ, P0, R3, R4, RZ ;  /* 0x0000000403ff7210 */ /* 0x000fe20007f1e0ff */
[----:B------:R-:W-:-:S04]  /*ea60*/  IMAD.MOV.U32 R6, RZ, RZ, R5 ;  /* 0x000000ffff067224 */ /* 0x000fc800078e0005 */
[----:B------:R-:W-:-:S08]  /*ea70*/  IMAD.WIDE.U32.X R6, R11, R9, R6, P0 ;  /* 0x000000090b067225 */ /* 0x000fd000000e0406 */
.L_x_297:
[-CC-:B0-----:R-:W-:Y:S01]  /*ea80*/  SHF.R.U64 R24, R6, R10.reuse, R7.reuse ;  /* 0x0000000a06187219 */ /* 0x181fe20000001207 */
[----:B------:R-:W0:Y:S01]  /*ea90*/  LDC.64 R20, c[0x0][0x640] ;  /* 0x00019000ff147b82 */ /* 0x000e220000000a00 */
[----:B--2---:R-:W-:Y:S01]  /*eaa0*/  SHF.R.U32.HI R0, RZ, R10, R7 ;  /* 0x0000000aff007219 */ /* 0x004fe20000011607 */
[----:B------:R-:W-:Y:S01]  /*eab0*/  IMAD.MOV.U32 R2, RZ, RZ, R19 ;  /* 0x000000ffff027224 */ /* 0x000fe200078e0013 */
[----:B------:R-:W-:Y:S01]  /*eac0*/  IADD3 R5, P0, RZ, -R24, RZ ;  /* 0x80000018ff057210 */ /* 0x000fe20007f1e0ff */
[----:B------:R-:W-:Y:S01]  /*ead0*/  IMAD.MOV R15, RZ, RZ, -R15 ;  /* 0x000000ffff0f7224 */ /* 0x000fe200078e0a0f */
[----:B------:R-:W-:Y:S01]  /*eae0*/  ULDC UR6, c[0x0][0x154] ;  /* 0x0000550000067ab9 */ /* 0x000fe20000000800 */
[----:B------:R-:W-:Y:S02]  /*eaf0*/  IMAD.MOV.U32 R7, RZ, RZ, 0x1 ;  /* 0x00000001ff077424 */ /* 0x000fe400078e00ff */
[----:B------:R-:W2:Y:S01]  /*eb00*/  LDC R4, c[0x0][0x618] ;  /* 0x00018600ff047b82 */ /* 0x000ea20000000800 */
[----:B------:R-:W-:-:S02]  /*eb10*/  IMAD.X R3, RZ, RZ, ~R0, P0 ;  /* 0x000000ffff037224 */ /* 0x000fc400000e0e00 */
[----:B------:R-:W-:Y:S02]  /*eb20*/  IMAD R15, R17, R15, R14 ;  /* 0x0000000f110f7224 */ /* 0x000fe400078e020e */
[-C--:B------:R-:W-:Y:S02]  /*eb30*/  IMAD R0, R3, R12.reuse, RZ ;  /* 0x0000000c03007224 */ /* 0x080fe400078e02ff */
[----:B------:R-:W-:Y:S01]  /*eb40*/  IMAD.MOV.U32 R3, RZ, RZ, R22 ;  /* 0x000000ffff037224 */ /* 0x000fe200078e0016 */
[----:B------:R-:W5:Y:S01]  /*eb50*/  LDC R6, c[0x0][0x608] ;  /* 0x00018200ff067b82 */ /* 0x000f620000000800 */
[----:B------:R-:W-:-:S04]  /*eb60*/  IMAD.WIDE.U32 R2, R5, R12, R2 ;  /* 0x0000000c05027225 */ /* 0x000fc800078e0002 */
[----:B------:R-:W-:-:S03]  /*eb70*/  IMAD R5, R5, R13, R0 ;  /* 0x0000000d05057224 */ /* 0x000fc600078e0200 */
[----:B------:R-:W1:Y:S01]  /*eb80*/  LDC R18, c[0x0][0x658] ;  /* 0x00019600ff127b82 */ /* 0x000e620000000800 */
[----:B------:R-:W-:Y:S01]  /*eb90*/  I2FP.F32.U32 R0, R16 ;  /* 0x0000001000007245 */ /* 0x000fe20000201000 */
[----:B------:R-:W-:Y:S01]  /*eba0*/  IMAD.IADD R3, R3, 0x1, R5 ;  /* 0x0000000103037824 */ /* 0x000fe200078e0205 */
[----:B0-----:R-:W-:Y:S01]  /*ebb0*/  ISETP.NE.U32.AND P0, PT, R20, RZ, PT ;  /* 0x000000ff1400720c */ /* 0x001fe20003f05070 */
[----:B------:R-:W-:Y:S02]  /*ebc0*/  IMAD.MOV.U32 R5, RZ, RZ, -0x1 ;  /* 0xffffffffff057424 */ /* 0x000fe400078e00ff */
[----:B------:R-:W-:Y:S02]  /*ebd0*/  FMUL R0, R0, UR6 ;  /* 0x0000000600007c20 */ /* 0x000fe40008400000 */
[----:B------:R-:W0:Y:S01]  /*ebe0*/  LDC R13, c[0x0][0x148] ;  /* 0x00005200ff0d7b82 */ /* 0x000e220000000800 */
[----:B--2---:R-:W-:Y:S01]  /*ebf0*/  SHF.R.U64 R10, R2, R4, R3 ;  /* 0x00000004020a7219 */ /* 0x004fe20000001203 */
[----:B------:R2:W0:Y:S01]  /*ec00*/  F2I.U32.TRUNC.NTZ R12, R0 ;  /* 0x00000000000c7305 */ /* 0x000422000020f000 */
[----:B------:R-:W-:-:S02]  /*ec10*/  ISETP.NE.AND.EX P0, PT, R21, RZ, PT, P0 ;  /* 0x000000ff1500720c */ /* 0x000fc40003f05300 */
[----:B------:R-:W-:-:S03]  /*ec20*/  SHF.R.U32.HI R3, RZ, R4, R3 ;  /* 0x00000004ff037219 */ /* 0x000fc60000011603 */
[----:B------:R-:W0:Y:S01]  /*ec30*/  LDC R14, c[0x0][0x600] ;  /* 0x00018000ff0e7b82 */ /* 0x000e220000000800 */
[-CC-:B-----5:R-:W-:Y:S02]  /*ec40*/  SHF.R.U64 R8, R10, R6.reuse, R3.reuse ;  /* 0x000000060a087219 */ /* 0x1a0fe40000001203 */
[----:B------:R-:W-:-:S05]  /*ec50*/  SHF.R.U32.HI R3, RZ, R6, R3 ;  /* 0x00000006ff037219 */ /* 0x000fca0000011603 */
[----:B------:R-:W0:Y:S01]  /*ec60*/  LDC R19, c[0x0][0x648] ;  /* 0x00019200ff137b82 */ /* 0x000e220000000800 */
[-CC-:B-1----:R-:W-:Y:S02]  /*ec70*/  SHF.R.U64 R11, R8, R18.reuse, R3.reuse ;  /* 0x00000012080b7219 */ /* 0x182fe40000001203 */
[-C--:B------:R-:W-:Y:S02]  /*ec80*/  SHF.L.U32 R5, R5, R18.reuse, RZ ;  /* 0x0000001205057219 */ /* 0x080fe400000006ff */
[-C--:B------:R-:W-:Y:S01]  /*ec90*/  SHF.R.U32.HI R3, RZ, R18.reuse, R3 ;  /* 0x00000012ff037219 */ /* 0x080fe20000011603 */
[----:B------:R-:W-:Y:S01]  /*eca0*/  IMAD.MOV.U32 R2, RZ, RZ, R11 ;  /* 0x000000ffff027224 */ /* 0x000fe200078e000b */
[----:B------:R-:W-:Y:S01]  /*ecb0*/  SHF.L.U32 R40, R7, R18, RZ ;  /* 0x0000001207287219 */ /* 0x000fe200000006ff */
[----:B------:R-:W1:Y:S01]  /*ecc0*/  LDC R22, c[0x0][0x638] ;  /* 0x00018e00ff167b82 */ /* 0x000e620000000800 */
[----:B------:R-:W-:-:S07]  /*ecd0*/  LOP3.LUT R17, RZ, R5, RZ, 0x33, !PT ;  /* 0x00000005ff117212 */ /* 0x000fce00078e33ff */
[----:B------:R-:W0:Y:S01]  /*ece0*/  LDC R23, c[0x0][0x610] ;  /* 0x00018400ff177b82 */ /* 0x000e220000000800 */
[----:B--2---:R-:W-:Y:S05]  /*ecf0*/  @!P0 BRA `(.L_x_298) ;  /* 0x0000000000288947 */ /* 0x004fea0003800000 */
[----:B------:R-:W2:Y:S02]  /*ed00*/  LDC R0, c[0x0][0x64c] ;  /* 0x00019300ff007b82 */ /* 0x000ea40000000800 */
[----:B--2---:R-:W-:-:S05]  /*ed10*/  IADD3 R7, P0, R11, R0, RZ ;  /* 0x000000000b077210 */ /* 0x004fca0007f1e0ff */
        /* <DEDUP_REMOVED lines=8> */
.L_x_298:
[----:B0-----:R-:W-:Y:S01]  /*eda0*/  SHF.R.U64 R0, R2, R19, R3 ;  /* 0x0000001302007219 */ /* 0x001fe20000001203 */
[----:B------:R-:W-:Y:S01]  /*edb0*/  VIADD R3, R14, 0xffffffff ;  /* 0xffffffff0e037836 */ /* 0x000fe20000000000 */
[----:B------:R-:W-:Y:S01]  /*edc0*/  LOP3.LUT R5, R8, R17, RZ, 0xc0, !PT ;  /* 0x0000001108057212 */ /* 0x000fe200078ec0ff */
[----:B------:R-:W-:Y:S01]  /*edd0*/  IMAD.MOV R12, RZ, RZ, -R12 ;  /* 0x000000ffff0c7224 */ /* 0x000fe200078e0a0c */
[----:B------:R-:W-:Y:S01]  /*ede0*/  R2UR UR22, R24 ;  /* 0x00000000181672ca */ /* 0x000fe200000e0000 */
[----:B------:R-:W-:Y:S01]  /*edf0*/  IMAD.MOV R2, RZ, RZ, -R0 ;  /* 0x000000ffff027224 */ /* 0x000fe200078e0a00 */
[----:B------:R-:W-:Y:S01]  /*ee00*/  LOP3.LUT R3, R10, R3, RZ, 0xc0, !PT ;  /* 0x000000030a037212 */ /* 0x000fe200078ec0ff */
[----:B------:R-:W-:Y:S02]  /*ee10*/  IMAD R40, R40, R0, R5 ;  /* 0x0000000028287224 */ /* 0x000fe400078e0205 */
[----:B------:R-:W-:Y:S02]  /*ee20*/  @P4 IMAD R15, R13, R12, R16 ;  /* 0x0000000c0d0f4224 */ /* 0x000fe400078e0210 */
[----:B-1----:R-:W-:-:S02]  /*ee30*/  IMAD R0, R2, R22, R11 ;  /* 0x0000001602007224 */ /* 0x002fc400078e020b */
[----:B------:R-:W-:Y:S02]  /*ee40*/  IMAD R40, R40, R23, R15 ;  /* 0x0000001728287224 */ /* 0x000fe400078e020f */
[----:B------:R-:W-:Y:S02]  /*ee50*/  IMAD R3, R0, R14, R3 ;  /* 0x0000000e00037224 */ /* 0x000fe400078e0203 */
[----:B------:R-:W-:-:S03]  /*ee60*/  IMAD.MOV.U32 R0, RZ, RZ, 0x1 ;  /* 0x00000001ff007424 */ /* 0x000fc600078e00ff */
[----:B------:R-:W-:Y:S02]  /*ee70*/  SEL R2, R3, R40, !P4 ;  /* 0x0000002803027207 */ /* 0x000fe40006000000 */
[----:B------:R-:W-:-:S03]  /*ee80*/  SEL R40, R40, R3, !P4 ;  /* 0x0000000328287207 */ /* 0x000fc60006000000 */
[----:B------:R2:W-:Y:S04]  /*ee90*/  STL [R1+0x88], R2 ;  /* 0x0000880201007387 */ /* 0x0005e80000100800 */
.L_x_296:
[----:B------:R0:W-:Y:S01]  /*eea0*/  STL [R1+0x8c], R40 ;  /* 0x00008c2801007387 */ /* 0x0001e20000100800 */
[----:B------:R-:W-:-:S13]  /*eeb0*/  LOP3.LUT P0, RZ, R0, 0xff, RZ, 0xc0, !PT ;  /* 0x000000ff00ff7812 */ /* 0x000fda000780c0ff */
[----:B0-----:R-:W-:Y:S05]  /*eec0*/  @P0 BRA `(.L_x_299) ;  /* 0xffffff2400100947 */ /* 0x001fea000383ffff */
[----:B------:R-:W-:Y:S05]  /*eed0*/  EXIT ;  /* 0x000000000000794d */ /* 0x000fea0003800000 */
.L_x_7:
[----:B------:R-:W2:Y:S01]  /*eee0*/  LDL R22, [R1+0x84] ;  /* 0x0000840001167983 */ /* 0x000ea20000100800 */
[----:B------:R-:W-:-:S03]  /*eef0*/  ULDC.64 UR4, c[0x0][0x650] ;  /* 0x0001940000047ab9 */ /* 0x000fc60000000a00 */
[----:B0-----:R-:W3:Y:S01]  /*ef00*/  LDL R23, [R1+0x80] ;  /* 0x0000800001177983 */ /* 0x001ee20000100800 */
[----:B------:R-:W-:Y:S01]  /*ef10*/  PRMT R4, RZ, 0x7610, R4 ;  /* 0x00007610ff047816 */ /* 0x000fe20000000004 */
[----:B------:R-:W-:Y:S02]  /*ef20*/  IMAD.MOV.U32 R5, RZ, RZ, -0x1 ;  /* 0xffffffffff057424 */ /* 0x000fe400078e00ff */
[----:B------:R-:W-:Y:S02]  /*ef30*/  IMAD.MOV.U32 R7, RZ, RZ, -0x1 ;  /* 0xffffffffff077424 */ /* 0x000fe400078e00ff */
[----:B------:R-:W-:Y:S01]  /*ef40*/  IMAD.MOV.U32 R6, RZ, RZ, -0x1 ;  /* 0xffffffffff067424 */ /* 0x000fe200078e00ff */
[----:B--2---:R-:W-:-:S04]  /*ef50*/  ISETP.GE.U32.AND P0, PT, R22, UR4, PT ;  /* 0x0000000416007c0c */ /* 0x004fc8000bf06070 */
[----:B---3--:R-:W-:-:S13]  /*ef60*/  ISETP.GE.U32.AND.EX P0, PT, R23, UR5, PT, P0 ;  /* 0x0000000517007c0c */ /* 0x008fda000bf06100 */
[----:B------:R-:W-:Y:S05]  /*ef70*/  @P0 BRA `(.L_x_300) ;  /* 0x00000004002c0947 */ /* 0x000fea0003800000 */
[----:B------:R-:W0:Y:S01]  /*ef80*/  LDC.64 R14, c[0x0][0x628] ;  /* 0x00018a00ff0e7b82 */ /* 0x000e220000000a00 */
[----:B------:R-:W-:Y:S02]  /*ef90*/  IMAD.MOV.U32 R8, RZ, RZ, R22 ;  /* 0x000000ffff087224 */ /* 0x000fe400078e0016 */
[----:B------:R-:W-:-:S05]  /*efa0*/  IMAD.MOV.U32 R9, RZ, RZ, R23 ;  /* 0x000000ffff097224 */ /* 0x000fca00078e0017 */
[----:B------:R-:W1:Y:S08]  /*efb0*/  LDC R10, c[0x0][0x630] ;  /* 0x00018c00ff0a7b82 */ /* 0x000e700000000800 */
[----:B------:R-:W2:Y:S01]  /*efc0*/  LDC.64 R16, c[0x0][0x620] ;  /* 0x00018800ff107b82 */ /* 0x000ea20000000a00 */
[----:B0-----:R-:W-:-:S04]  /*efd0*/  ISETP.NE.U32.AND P0, PT, R14, RZ, PT ;  /* 0x000000ff0e00720c */ /* 0x001fc80003f05070 */
[----:B------:R-:W-:-:S13]  /*efe0*/  ISETP.NE.AND.EX P0, PT, R15, RZ, PT, P0 ;  /* 0x000000ff0f00720c */ /* 0x000fda0003f05300 */
[----:B-12---:R-:W-:Y:S05]  /*eff0*/  @!P0 BRA `(.L_x_301) ;  /* 0x0000000000288947 */ /* 0x006fea0003800000 */
[----:B------:R-:W0:Y:S02]  /*f000*/  LDC R4, c[0x0][0x634] ;  /* 0x00018d00ff047b82 */ /* 0x000e240000000800 */
[----:B0-----:R-:W-:-:S05]  /*f010*/  IADD3 R9, P0, R22, R4, RZ ;  /* 0x0000000416097210 */ /* 0x001fca0007f1e0ff */
        /* <DEDUP_REMOVED lines=8> */
.L_x_301:
[----:B------:R-:W0:Y:S01]  /*f0a0*/  LDC.64 R20, c[0x0][0x640] ;  /* 0x00019000ff147b82 */ /* 0x000e220000000a00 */
[-CC-:B------:R-:W-:Y:S02]  /*f0b0*/  SHF.R.U64 R14, R8, R10.reuse, R9.reuse ;  /* 0x0000000a080e7219 */ /* 0x180fe40000001209 */
[----:B------:R-:W-:Y:S02]  /*f0c0*/  SHF.R.U32.HI R4, RZ, R10, R9 ;  /* 0x0000000aff047219 */ /* 0x000fe40000011609 */
[----:B------:R-:W-:-:S03]  /*f0d0*/  IADD3 R7, P0, RZ, -R14, RZ ;  /* 0x8000000eff077210 */ /* 0x000fc60007f1e0ff */
[----:B------:R-:W1:Y:S02]  /*f0e0*/  LDC R8, c[0x0][0x618] ;  /* 0x00018600ff087b82 */ /* 0x000e640000000800 */
[----:B------:R-:W-:Y:S02]  /*f0f0*/  IMAD.X R5, RZ, RZ, ~R4, P0 ;  /* 0x000000ffff057224 */ /* 0x000fe400000e0e04 */
[----:B------:R-:W-:Y:S02]  /*f100*/  IMAD.MOV.U32 R4, RZ, RZ, R22 ;  /* 0x000000ffff047224 */ /* 0x000fe400078e0016 */
[-C--:B------:R-:W-:Y:S02]  /*f110*/  IMAD R6, R5, R16.reuse, RZ ;  /* 0x0000001005067224 */ /* 0x080fe400078e02ff */
[----:B------:R-:W2:Y:S01]  /*f120*/  LDC R18, c[0x0][0x608] ;  /* 0x00018200ff127b82 */ /* 0x000ea20000000800 */
[----:B------:R-:W-:Y:S02]  /*f130*/  IMAD.MOV.U32 R5, RZ, RZ, R23 ;  /* 0x000000ffff057224 */ /* 0x000fe400078e0017 */
[----:B------:R-:W-:-:S05]  /*f140*/  IMAD.WIDE.U32 R4, R7, R16, R4 ;  /* 0x0000001007047225 */ /* 0x000fca00078e0004 */
[----:B------:R-:W3:Y:S01]  /*f150*/  LDC R19, c[0x0][0x658] ;  /* 0x00019600ff137b82 */ /* 0x000ee20000000800 */
[----:B------:R-:W-:Y:S01]  /*f160*/  IMAD R7, R7, R17, R6 ;  /* 0x0000001107077224 */ /* 0x000fe200078e0206 */
[----:B0-----:R-:W-:Y:S01]  /*f170*/  ISETP.NE.U32.AND P0, PT, R20, RZ, PT ;  /* 0x000000ff1400720c */ /* 0x001fe20003f05070 */
[----:B------:R-:W-:Y:S02]  /*f180*/  IMAD.MOV.U32 R6, RZ, RZ, -0x1 ;  /* 0xffffffffff067424 */ /* 0x000fe400078e00ff */
[----:B------:R-:W-:Y:S01]  /*f190*/  IMAD.IADD R5, R5, 0x1, R7 ;  /* 0x0000000105057824 */ /* 0x000fe200078e0207 */
[----:B------:R-:W-:Y:S02]  /*f1a0*/  ISETP.NE.AND.EX P0, PT, R21, RZ, PT, P0 ;  /* 0x000000ff1500720c */ /* 0x000fe40003f05300 */
[----:B------:R-:W0:Y:S02]  /*f1b0*/  LDC R17, c[0x0][0x600] ;  /* 0x00018000ff117b82 */ /* 0x000e240000000800 */
[----:B-1----:R-:W-:-:S02]  /*f1c0*/  SHF.R.U64 R10, R4, R8, R5 ;  /* 0x00000008040a7219 */ /* 0x002fc40000001205 */
[----:B------:R-:W-:-:S04]  /*f1d0*/  SHF.R.U32.HI R5, RZ, R8, R5 ;  /* 0x00000008ff057219 */ /* 0x000fc80000011605 */
[----:B------:R-:W1:Y:S01]  /*f1e0*/  LDC R22, c[0x0][0x648] ;  /* 0x00019200ff167b82 */ /* 0x000e620000000800 */
[-CC-:B--2---:R-:W-:Y:S02]  /*f1f0*/  SHF.R.U64 R15, R10, R18.reuse, R5.reuse ;  /* 0x000000120a0f7219 */ /* 0x184fe40000001205 */
[----:B------:R-:W-:Y:S01]  /*f200*/  SHF.R.U32.HI R4, RZ, R18, R5 ;  /* 0x00000012ff047219 */ /* 0x000fe20000011605 */
[----:B------:R-:W-:-:S04]  /*f210*/  IMAD.MOV.U32 R18, RZ, RZ, 0x1 ;  /* 0x00000001ff127424 */ /* 0x000fc800078e00ff */
[----:B------:R-:W2:Y:S01]  /*f220*/  LDC R23, c[0x0][0x638] ;  /* 0x00018e00ff177b82 */ /* 0x000ea20000000800 */
[-CC-:B---3--:R-:W-:Y:S02]  /*f230*/  SHF.R.U64 R16, R15, R19.reuse, R4.reuse ;  /* 0x000000130f107219 */ /* 0x188fe40000001204 */
[-C--:B------:R-:W-:Y:S02]  /*f240*/  SHF.L.U32 R6, R6, R19.reuse, RZ ;  /* 0x0000001306067219 */ /* 0x080fe400000006ff */
[----:B------:R-:W-:Y:S01]  /*f250*/  SHF.R.U32.HI R5, RZ, R19, R4 ;  /* 0x00000013ff057219 */ /* 0x000fe20000011604 */
[----:B------:R-:W-:Y:S01]  /*f260*/  IMAD.MOV.U32 R4, RZ, RZ, R16 ;  /* 0x000000ffff047224 */ /* 0x000fe200078e0010 */
[----:B------:R-:W-:Y:S01]  /*f270*/  LOP3.LUT R24, RZ, R6, RZ, 0x33, !PT ;  /* 0x00000006ff187212 */ /* 0x000fe200078e33ff */
[----:B------:R-:W3:Y:S01]  /*f280*/  LDC R25, c[0x0][0x610] ;  /* 0x00018400ff197b82 */ /* 0x000ee20000000800 */
[----:B------:R-:W-:Y:S05]  /*f290*/  @!P0 BRA `(.L_x_302) ;  /* 0x0000000000288947 */ /* 0x000fea0003800000 */
        /* <DEDUP_REMOVED lines=10> */
.L_x_302:
[----:B-1----:R-:W-:Y:S01]  /*f340*/  SHF.R.U64 R4, R4, R22, R5 ;  /* 0x0000001604047219 */ /* 0x002fe20000001205 */
[----:B0-----:R-:W-:Y:S01]  /*f350*/  VIADD R7, R17, 0xffffffff ;  /* 0xffffffff11077836 */ /* 0x001fe20000000000 */
[----:B------:R-:W-:Y:S01]  /*f360*/  SHF.L.U32 R18, R18, R19, RZ ;  /* 0x0000001312127219 */ /* 0x000fe200000006ff */
[----:B------:R-:W-:Y:S01]  /*f370*/  @P4 IMAD R0, R11, R12, R2 ;  /* 0x0000000c0b004224 */ /* 0x000fe200078e0202 */
[----:B------:R-:W-:Y:S01]  /*f380*/  LOP3.LUT R3, R15, R24, RZ, 0xc0, !PT ;  /* 0x000000180f037212 */ /* 0x000fe200078ec0ff */
[----:B------:R-:W-:Y:S01]  /*f390*/  IMAD.MOV R5, RZ, RZ, -R4 ;  /* 0x000000ffff057224 */ /* 0x000fe200078e0a04 */
[----:B------:R-:W-:Y:S01]  /*f3a0*/  LOP3.LUT R7, R10, R7, RZ, 0xc0, !PT ;  /* 0x000000070a077212 */ /* 0x000fe200078ec0ff */
[----:B------:R-:W-:Y:S02]  /*f3b0*/  IMAD.MOV.U32 R6, RZ, RZ, R14 ;  /* 0x000000ffff067224 */ /* 0x000fe400078e000e */
[----:B------:R-:W-:Y:S02]  /*f3c0*/  IMAD R3, R18, R4, R3 ;  /* 0x0000000412037224 */ /* 0x000fe400078e0203 */
[----:B--2---:R-:W-:-:S02]  /*f3d0*/  IMAD R2, R5, R23, R16 ;  /* 0x0000001705027224 */ /* 0x004fc400078e0210 */
[----:B---3--:R-:W-:Y:S02]  /*f3e0*/  IMAD R0, R3, R25, R0 ;  /* 0x0000001903007224 */ /* 0x008fe400078e0200 */
[----:B------:R-:W-:Y:S02]  /*f3f0*/  IMAD R5, R2, R17, R7 ;  /* 0x0000001102057224 */ /* 0x000fe400078e0207 */
[----:B------:R-:W-:-:S03]  /*f400*/  IMAD.MOV.U32 R4, RZ, RZ, 0x1 ;  /* 0x00000001ff047424 */ /* 0x000fc600078e00ff */
[----:B------:R-:W-:Y:S02]  /*f410*/  SEL R7, R5, R0, !P4 ;  /* 0x0000000005077207 */ /* 0x000fe40006000000 */
[----:B------:R-:W-:-:S07]  /*f420*/  SEL R5, R0, R5, !P4 ;  /* 0x0000000500057207 */ /* 0x000fce0006000000 */
.L_x_300:
[----:B------:R-:W-:-:S08]  /*f430*/  NOP ;  /* 0x0000000000007918 */ /* 0x000fd00000000000 */
[----:B------:R-:W0:-:S00]  /*f440*/  USETMAXREG.DEALLOC.CTAPOOL 0x28 ;  /* 0x00000028000079c8 */ /* 0x000e0000080e0500 */
[----:B------:R-:W-:-:S13]  /*f450*/  ISETP.NE.AND P0, PT, RZ, UR8, PT ;  /* 0x00000008ff007c0c */ /* 0x000fda000bf05270 */
[----:B------:R-:W-:Y:S05]  /*f460*/  @P0 EXIT ;  /* 0x000000000000094d */ /* 0x000fea0003800000 */
[----:B0-----:R-:W-:Y:S01]  /*f470*/  LOP3.LUT P0, RZ, R4, 0xff, RZ, 0xc0, !PT ;  /* 0x000000ff04ff7812 */ /* 0x001fe2000780c0ff */
[----:B------:R-:W-:Y:S02]  /*f480*/  IMAD.MOV.U32 R9, RZ, RZ, 0x1 ;  /* 0x00000001ff097424 */ /* 0x000fe400078e00ff */
[----:B------:R-:W-:-:S10]  /*f490*/  IMAD.MOV.U32 R12, RZ, RZ, RZ ;  /* 0x000000ffff0c7224 */ /* 0x000fd400078e00ff */
[----:B------:R-:W-:Y:S05]  /*f4a0*/  @!P0 BRA `(.L_x_303) ;  /* 0x0000000c00608947 */ /* 0x000fea0003800000 */
[----:B------:R-:W0:Y:S01]  /*f4b0*/  S2R R0, SR_CgaCtaId ;  /* 0x0000000000007919 */ /* 0x000e220000008800 */
[----:B------:R-:W-:Y:S01]  /*f4c0*/  ULDC UR4, c[0x0][0x28c] ;  /* 0x0000a30000047ab9 */ /* 0x000fe20000000800 */
[----:B------:R-:W-:Y:S01]  /*f4d0*/  ULDC UR6, c[0x0][0x658] ;  /* 0x0001960000067ab9 */ /* 0x000fe20000000800 */
[----:B------:R-:W-:Y:S01]  /*f4e0*/  UIADD3 UR10, UR4, 0x3f, URZ ;  /* 0x0000003f040a7890 */ /* 0x000fe2000fffe03f */
[----:B------:R-:W-:Y:S01]  /*f4f0*/  BSSY B0, `(.L_x_303) ;  /* 0x00000d3000007945 */ /* 0x000fe20003800000 */
[----:B------:R-:W-:Y:S01]  /*f500*/  UMOV UR7, 0xffffffff ;  /* 0xffffffff00077882 */ /* 0x000fe20000000000 */
[----:B------:R-:W-:Y:S01]  /*f510*/  ULDC UR5, c[0x0][0x600] ;  /* 0x0001800000057ab9 */ /* 0x000fe20000000800 */
[----:B------:R-:W-:Y:S01]  /*f520*/  UMOV UR9, 0x1 ;  /* 0x0000000100097882 */ /* 0x000fe20000000000 */
[----:B------:R-:W-:Y:S01]  /*f530*/  USHF.L.U32 UR7, UR7, UR6, URZ ;  /* 0x0000000607077299 */ /* 0x000fe2000800063f */
[----:B------:R-:W-:Y:S01]  /*f540*/  IMAD.MOV.U32 R11, RZ, RZ, 0x1 ;  /* 0x00000001ff0b7424 */ /* 0x000fe200078e00ff */
[----:B------:R-:W-:Y:S01]  /*f550*/  UIADD3 UR4, UR5, -0x1, URZ ;  /* 0xffffffff05047890 */ /* 0x000fe2000fffe03f */
[----:B------:R-:W-:Y:S01]  /*f560*/  IMAD.MOV.U32 R9, RZ, RZ, 0x1 ;  /* 0x00000001ff097424 */ /* 0x000fe200078e00ff */
[----:B------:R-:W-:Y:S01]  /*f570*/  USHF.R.S32.HI UR11, URZ, 0x1f, UR10 ;  /* 0x0000001f3f0b7899 */ /* 0x000fe2000801140a */
[----:B------:R-:W-:Y:S01]  /*f580*/  IMAD.MOV.U32 R12, RZ, RZ, RZ ;  /* 0x000000ffff0c7224 */ /* 0x000fe200078e00ff */
[----:B------:R-:W-:Y:S01]  /*f590*/  ULDC UR8, c[0x0][0xc] ;  /* 0x0000030000087ab9 */ /* 0x000fe20000000800 */
[----:B------:R-:W-:-:S02]  /*f5a0*/  USHF.L.U32 UR5, UR9, UR6, URZ ;  /* 0x0000000609057299 */ /* 0x000fc4000800063f */
[----:B------:R-:W-:Y:S01]  /*f5b0*/  ULEA.HI UR11, UR11, UR10, URZ, 0x6 ;  /* 0x0000000a0b0b7291 */ /* 0x000fe2000f8f303f */
[----:B------:R-:W-:Y:S01]  /*f5c0*/  ULDC UR9, c[0x0][0x10] ;  /* 0x0000040000097ab9 */ /* 0x000fe20000000800 */
[----:B------:R-:W-:Y:S02]  /*f5d0*/  ULOP3.LUT UR6, URZ, UR7, URZ, 0x33, !UPT ;  /* 0x000000073f067292 */ /* 0x000fe4000f8e333f */
[----:B------:R-:W-:Y:S01]  /*f5e0*/  UIMAD.WIDE.U32 UR8, UR8, UR9, URZ ;  /* 0x00000009080872a5 */ /* 0x000fe2000f8e003f */
[----:B------:R-:W-:Y:S01]  /*f5f0*/  ULDC UR7, c[0x0][0x14] ;  /* 0x0000050000077ab9 */ /* 0x000fe20000000800 */
[----:B------:R-:W-:Y:S02]  /*f600*/  USHF.R.S32.HI UR20, URZ, 0x6, UR11 ;  /* 0x000000063f147899 */ /* 0x000fe4000801140b */
[----:B------:R-:W-:Y:S02]  /*f610*/  UIMAD.WIDE.U32 UR22, UR8, UR7, URZ ;  /* 0x00000007081672a5 */ /* 0x000fe4000f8e003f */
[----:B------:R-:W-:-:S02]  /*f620*/  UIMAD UR18, UR9, UR7, URZ ;  /* 0x00000007091272a4 */ /* 0x000fc4000f8e023f */
[----:B------:R-:W-:Y:S01]  /*f630*/  ULOP3.LUT UR26, UR13, 0x2, URZ, 0xfc, !UPT ;  /* 0x000000020d1a7892 */ /* 0x000fe2000f8efc3f */
[C---:B0-----:R-:W-:Y:S01]  /*f640*/  IMAD.SHL.U32 R8, R0.reuse, 0x40, RZ ;  /* 0x0000004000087824 */ /* 0x041fe200078e00ff */
[----:B------:R-:W-:Y:S01]  /*f650*/  UIADD3 UR18, UR23, UR18, URZ ;  /* 0x0000001217127290 */ /* 0x000fe2000fffe03f */
[----:B------:R-:W-:Y:S01]  /*f660*/  IMAD.SHL.U32 R0, R0, 0x1000, RZ ;  /* 0x0000100000007824 */ /* 0x000fe200078e00ff */
[----:B------:R-:W-:Y:S02]  /*f670*/  UIADD3 UR27, UR20, 0x1, URZ ;  /* 0x00000001141b7890 */ /* 0x000fe4000fffe03f */
[----:B------:R-:W-:Y:S01]  /*f680*/  LOP3.LUT R8, R8, 0x40, RZ, 0xc0, !PT ;  /* 0x0000004008087812 */ /* 0x000fe200078ec0ff */
[----:B------:R-:W-:Y:S01]  /*f690*/  ULDC.64 UR24, c[0x0][0x198] ;  /* 0x0000660000187ab9 */ /* 0x000fe20000000a00 */
[----:B------:R-:W-:-:S08]  /*f6a0*/  LOP3.LUT R0, R0, 0x1000, RZ, 0xc0, !PT ;  /* 0x0000100000007812 */ /* 0x000fd000078ec0ff */
.L_x_314:
[----:B------:R-:W-:-:S03]  /*f6b0*/  UMOV UR7, 0xffffffff ;  /* 0xffffffff00077882 */ /* 0x000fc60000000000 */
[----:B------:R-:W-:Y:S05]  /*f6c0*/  BRA.DIV UR7, `(.L_x_304) ;  /* 0x0000000e07f87947 */ /* 0x000fea000b800000 */
[----:B------:R-:W-:-:S13]  /*f6d0*/  ELECT P0, URZ, PT ;  /* 0x00000000003f782f */ /* 0x000fda0003800000 */
.L_x_326:
[----:B------:R-:W0:Y:S01]  /*f6e0*/  LDC R2, c[0x0][0x28c] ;  /* 0x0000a300ff027b82 */ /* 0x000e220000000800 */
[----:B------:R-:W-:Y:S01]  /*f6f0*/  BSSY B1, `(.L_x_305) ;  /* 0x000003a000017945 */ /* 0x000fe20003800000 */
[----:B0-----:R-:W-:-:S13]  /*f700*/  ISETP.LT.OR P0, PT, R2, 0x1, !P0 ;  /* 0x000000010200780c */ /* 0x001fda0004701670 */
[----:B------:R-:W-:Y:S05]  /*f710*/  @P0 BRA `(.L_x_306) ;  /* 0x0000000000dc0947 */ /* 0x000fea0003800000 */
[----:B------:R-:W-:Y:S02]  /*f720*/  IMAD R7, R7, 0x80, R8 ;  /* 0x0000008007077824 */ /* 0x000fe400078e0208 */
[----:B------:R-:W-:Y:S02]  /*f730*/  IMAD.SHL.U32 R10, R5, 0x100, RZ ;  /* 0x00000100050a7824 */ /* 0x000fe400078e00ff */
[----:B------:R-:W-:Y:S02]  /*f740*/  IMAD.MOV.U32 R15, RZ, RZ, RZ ;  /* 0x000000ffff0f7224 */ /* 0x000fe400078e00ff */
[----:B------:R-:W-:Y:S02]  /*f750*/  IMAD.U32 R16, RZ, RZ, UR27 ;  /* 0x0000001bff107e24 */ /* 0x000fe4000f8e00ff */
[----:B------:R-:W-:Y:S02]  /*f760*/  IMAD.MOV.U32 R2, RZ, RZ, R9 ;  /* 0x000000ffff027224 */ /* 0x000fe400078e0009 */
[----:B------:R-:W-:-:S07]  /*f770*/  IMAD.MOV.U32 R3, RZ, RZ, R12 ;  /* 0x000000ffff037224 */ /* 0x000fce00078e000c */
.L_x_309:
[----:B------:R-:W0:Y:S01]  /*f780*/  S2R R5, SR_CgaCtaId ;  /* 0x0000000000057919 */ /* 0x000e220000008800 */
[----:B------:R-:W-:Y:S01]  /*f790*/  MOV R4, 0x400 ;  /* 0x0000040000047802 */ /* 0x000fe20000000f00 */
[----:B------:R-:W1:Y:S03]  /*f7a0*/  S2R R17, SR_TID.X ;  /* 0x0000000000117919 */ /* 0x000e660000002100 */
[----:B0-----:R-:W-:Y:S02]  /*f7b0*/  LEA R14, R5, R4, 0x18 ;  /* 0x00000004050e7211 */ /* 0x001fe400078ec0ff */
[----:B------:R-:W-:Y:S02]  /*f7c0*/  SHF.L.U32 R4, R2, 0x1f, RZ ;  /* 0x0000001f02047819 */ /* 0x000fe400000006ff */
[----:B-1----:R-:W-:Y:S01]  /*f7d0*/  LOP3.LUT P1, RZ, R17, 0x7f, RZ, 0xc0, !PT ;  /* 0x0000007f11ff7812 */ /* 0x002fe2000782c0ff */
[----:B------:R-:W-:-:S04]  /*f7e0*/  IMAD R13, R3, 0x8, R14 ;  /* 0x00000008030d7824 */ /* 0x000fc800078e020e */
[----:B------:R-:W0:Y:S08]  /*f7f0*/  SYNCS.PHASECHK.TRANS64.TRYWAIT P0, [R13+URZ+0x28], R4 ;  /* 0x000028040d0075a7 */ /* 0x000e30000800017f */
[----:B------:R-:W1:Y:S01]  /*f800*/  @!P1 LDC R5, c[0x0][0x500] ;  /* 0x00014000ff059b82 */ /* 0x000e620000000800 */
[----:B0-----:R-:W-:Y:S05]  /*f810*/  @!P0 BRA `(.L_x_307) ;  /* 0x0000000c00c48947 */ /* 0x001fea0003800000 */
.L_x_327:
[----:B------:R-:W-:Y:S01]  /*f820*/  UPRMT UR7, UR26, 0x9910, URZ ;  /* 0x000099101a077896 */ /* 0x000fe2000800003f */
[----:B-1----:R1:W-:Y:S03]  /*f830*/  @!P1 SYNCS.ARRIVE.TRANS64 RZ, [R13+URZ], R5 ;  /* 0x000000050dff99a7 */ /* 0x0023e6000800003f */
[----:B------:R-:W-:-:S06]  /*f840*/  UISETP.NE.AND UP0, UPT, UR7, 0x2, UPT ;  /* 0x000000020700788c */ /* 0x000fcc000bf05270 */
[----:B------:R-:W-:-:S13]  /*f850*/  PLOP3.LUT P0, PT, PT, PT, UP0, 0x80, 0x0 ;  /* 0x000000000000781c */ /* 0x000fda0003f0f008 */
[----:B-1----:R-:W-:Y:S05]  /*f860*/  @P0 BRA `(.L_x_308) ;  /* 0x0000000000040947 */ /* 0x002fea0003800000 */
[----:B------:R-:W-:Y:S01]  /*f870*/  BPT.TRAP 0x1 ;  /* 0x000000040000795c */ /* 0x000fe20000300000 */
.L_x_308:
[C---:B0-----:R-:W-:Y:S01]  /*f880*/  IMAD R4, R3.reuse, 0x4000, R14 ;  /* 0x0000400003047824 */ /* 0x041fe200078e020e */
[----:B------:R-:W-:Y:S01]  /*f890*/  R2UR UR19, R14 ;  /* 0x000000000e1372ca */ /* 0x000fe200000e0000 */
[----:B------:R-:W-:Y:S01]  /*f8a0*/  IMAD R5, R3, 0x2000, R0 ;  /* 0x0000200003057824 */ /* 0x000fe200078e0200 */
[----:B------:R-:W-:Y:S01]  /*f8b0*/  R2UR UR9, R13 ;  /* 0x000000000d0972ca */ /* 0x000fe200000e0000 */
[----:B------:R-:W-:Y:S01]  /*f8c0*/  VIADD R16, R16, 0xffffffff ;  /* 0xffffffff10107836 */ /* 0x000fe20000000000 */
[----:B------:R-:W-:Y:S01]  /*f8d0*/  R2UR UR7, R4 ;  /* 0x00000000040772ca */ /* 0x000fe200000e0000 */
[----:B------:R-:W-:Y:S01]  /*f8e0*/  UIADD3 UR14, UP0, UR24, 0xf0, URZ ;  /* 0x000000f0180e7890 */ /* 0x000fe2000ff1e03f */
[----:B------:R-:W-:Y:S01]  /*f8f0*/  R2UR UR8, R5 ;  /* 0x00000000050872ca */ /* 0x000fe200000e0000 */
[----:B------:R-:W-:Y:S01]  /*f900*/  UIADD3 UR28, UP1, UR24, 0x1f0, URZ ;  /* 0x000001f0181c7890 */ /* 0x000fe2000ff3e03f */
[----:B------:R-:W-:Y:S01]  /*f910*/  R2UR UR11, R10 ;  /* 0x000000000a0b72ca */ /* 0x000fe200000e0000 */
[----:B------:R-:W-:Y:S01]  /*f920*/  UIADD3.X UR15, URZ, UR25, URZ, UP0, !UPT ;  /* 0x000000193f0f7290 */ /* 0x000fe200087fe43f */
[----:B------:R-:W-:Y:S01]  /*f930*/  R2UR UR10, R15 ;  /* 0x000000000f0a72ca */ /* 0x000fe200000e0000 */
[----:B------:R-:W-:Y:S01]  /*f940*/  VIADD R3, R3, 0x1 ;  /* 0x0000000103037836 */ /* 0x000fe20000000000 */
[----:B------:R-:W-:Y:S01]  /*f950*/  R2UR UR12, R6 ;  /* 0x00000000060c72ca */ /* 0x000fe200000e0000 */
[----:B------:R-:W-:Y:S01]  /*f960*/  UIADD3.X UR29, URZ, UR25, URZ, UP1, !UPT ;  /* 0x000000193f1d7290 */ /* 0x000fe20008ffe43f */
[----:B------:R-:W-:Y:S01]  /*f970*/  R2UR UR21, R7 ;  /* 0x00000000071572ca */ /* 0x000fe200000e0000 */
[----:B------:R-:W-:Y:S01]  /*f980*/  UMOV UR16, 0x0 ;  /* 0x0000000000107882 */ /* 0x000fe20000000000 */
[----:B------:R-:W-:Y:S01]  /*f990*/  ISETP.GT.AND P1, PT, R16, 0x1, PT ;  /* 0x000000011000780c */ /* 0x000fe20003f24270 */
[----:B------:R-:W-:Y:S01]  /*f9a0*/  UIADD3 UR7, UR7, 0x100, URZ ;  /* 0x0000010007077890 */ /* 0x000fe2000fffe03f */
[----:B------:R-:W-:Y:S01]  /*f9b0*/  ISETP.NE.AND P0, PT, R3, 0x5, PT ;  /* 0x000000050300780c */ /* 0x000fe20003f05270 */
[----:B------:R-:W-:Y:S01]  /*f9c0*/  UIADD3 UR19, UR19, 0x14100, UR8 ;  /* 0x0001410013137890 */ /* 0x000fe2000fffe008 */
[----:B------:R-:W-:Y:S01]  /*f9d0*/  VIADD R15, R15, 0x40 ;  /* 0x000000400f0f7836 */ /* 0x000fe20000000000 */
[----:B------:R-:W-:Y:S01]  /*f9e0*/  UMOV UR17, 0x10000000 ;  /* 0x1000000000117882 */ /* 0x000fe20000000000 */
[----:B------:R-:W-:Y:S01]  /*f9f0*/  UMOV UR30, 0x30000 ;  /* 0x00030000001e7882 */ /* 0x000fe20000000000 */
[----:B------:R-:W-:Y:S01]  /*fa00*/  SEL R5, RZ, 0x1, P0 ;  /* 0x00000001ff057807 */ /* 0x000fe20000000000 */
[----:B------:R-:W-:Y:S01]  /*fa10*/  UMOV UR8, UR7 ;  /* 0x0000000700087c82 */ /* 0x000fe20008000000 */
[----:B------:R-:W-:Y:S01]  /*fa20*/  SEL R3, R3, RZ, P0 ;  /* 0x000000ff03037207 */ /* 0x000fe20000000000 */
[----:B------:R0:W-:Y:S01]  /*fa30*/  UTMALDG.3D [UR8], [UR14], desc[UR16] ;  /* 0x000010080e0075b4 */ /* 0x0001e20008011000 */
[----:B------:R-:W-:Y:S01]  /*fa40*/  LOP3.LUT R2, R2, R5, RZ, 0x3c, !PT ;  /* 0x0000000502027212 */ /* 0x000fe200078e3cff */
[----:B0-----:R-:W-:Y:S01]  /*fa50*/  UMOV UR11, UR21 ;  /* 0x00000015000b7c82 */ /* 0x001fe20008000000 */
[----:B------:R-:W-:-:S02]  /*fa60*/  UMOV UR8, UR19 ;  /* 0x0000001300087c82 */ /* 0x000fc40008000000 */
[----:B------:R0:W-:Y:S02]  /*fa70*/  UTMALDG.3D.MULTICAST [UR8], [UR28], UR30, desc[UR16] ;  /* 0x000010081c0073b4 */ /* 0x0001e4000801181e */
[----:B0-----:R-:W-:Y:S05]  /*fa80*/  @P1 BRA `(.L_x_309) ;  /* 0xfffffffc003c1947 */ /* 0x001fea000383ffff */
.L_x_306:
[----:B------:R-:W-:Y:S05]  /*fa90*/  BSYNC B1 ;  /* 0x0000000000017941 */ /* 0x000fea0003800000 */
.L_x_305:
[----:B------:R-:W2:Y:S01]  /*faa0*/  LDL.LU R17, [R1+0x80] ;  /* 0x0000800001117983 */ /* 0x000ea20000300800 */
[----:B------:R-:W-:Y:S01]  /*fab0*/  LOP3.LUT P1, RZ, R11, 0xff, RZ, 0xc0, !PT ;  /* 0x000000ff0bff7812 */ /* 0x000fe2000782c0ff */
[----:B------:R-:W-:Y:S01]  /*fac0*/  VIADD R5, R12, UR20 ;  /* 0x000000140c057c36 */ /* 0x000fe20008000000 */
[----:B------:R-:W-:Y:S01]  /*fad0*/  ULDC.64 UR8, c[0x0][0x650] ;  /* 0x0001940000087ab9 */ /* 0x000fe20000000a00 */
[----:B------:R-:W3:Y:S01]  /*fae0*/  LDL.LU R14, [R1+0x84] ;  /* 0x00008400010e7983 */ /* 0x000ee20000300800 */
[----:B------:R-:W-:Y:S01]  /*faf0*/  IMAD.U32 R6, RZ, RZ, UR20 ;  /* 0x00000014ff067e24 */ /* 0x000fe2000f8e00ff */
[----:B------:R-:W-:Y:S01]  /*fb00*/  UISETP.GE.U32.AND UP0, UPT, UR20, 0x5, UPT ;  /* 0x000000051400788c */ /* 0x000fe2000bf06070 */
[----:B------:R-:W-:Y:S01]  /*fb10*/  ISETP.GT.U32.AND P0, PT, R5, 0x4, PT ;  /* 0x000000040500780c */ /* 0x000fe20003f04070 */
[----:B------:R-:W-:Y:S01]  /*fb20*/  BSSY B1, `(.L_x_310) ;  /* 0x000006d000017945 */ /* 0x000fe20003800000 */
[----:B------:R-:W-:Y:S01]  /*fb30*/  IMAD.MOV.U32 R7, RZ, RZ, -0x1 ;  /* 0xffffffffff077424 */ /* 0x000fe200078e00ff */
[----:B------:R-:W-:-:S02]  /*fb40*/  PRMT R11, RZ, 0x7610, R11 ;  /* 0x00007610ff0b7816 */ /* 0x000fc4000000000b */
[----:B------:R-:W-:Y:S01]  /*fb50*/  ISETP.LT.U32.AND P0, PT, R6, 0x5, P0 ;  /* 0x000000050600780c */ /* 0x000fe20000701070 */
[----:B------:R-:W-:Y:S01]  /*fb60*/  IMAD.MOV.U32 R6, RZ, RZ, -0x1 ;  /* 0xffffffffff067424 */ /* 0x000fe200078e00ff */
[----:B------:R-:W0:Y:S01]  /*fb70*/  @P1 S2R R3, SR_CgaCtaId ;  /* 0x0000000000031919 */ /* 0x000e220000008800 */
[----:B------:R-:W-:Y:S02]  /*fb80*/  @P1 MOV R2, 0x400 ;  /* 0x0000040000021802 */ /* 0x000fe40000000f00 */
[----:B------:R-:W-:Y:S02]  /*fb90*/  PLOP3.LUT P2, PT, PT, PT, UP0, 0x80, 0x0 ;  /* 0x000000000000781c */ /* 0x000fe40003f4f008 */
[----:B0-----:R-:W-:Y:S01]  /*fba0*/  @P1 LEA R4, R3, R2, 0x18 ;  /* 0x0000000203041211 */ /* 0x001fe200078ec0ff */
[----:B------:R-:W-:Y:S01]  /*fbb0*/  IMAD.WIDE.U32 R2, R5, -0x33333333, RZ ;  /* 0xcccccccd05027825 */ /* 0x000fe200078e00ff */
[----:B------:R-:W-:Y:S02]  /*fbc0*/  SEL R2, RZ, 0x1, !P0 ;  /* 0x00000001ff027807 */ /* 0x000fe40004000000 */
[----:B------:R0:W-:Y:S02]  /*fbd0*/  @P1 SYNCS.ARRIVE.TRANS64.A1T0 RZ, [R4+URZ+0x68], RZ ;  /* 0x000068ff04ff19a7 */ /* 0x0001e4000810003f */
[----:B------:R-:W-:-:S02]  /*fbe0*/  LOP3.LUT R9, R9, R2, RZ, 0x3c, !PT ;  /* 0x0000000209097212 */ /* 0x000fc400078e3cff */
[----:B------:R-:W-:Y:S02]  /*fbf0*/  PRMT R2, RZ, 0x7610, R2 ;  /* 0x00007610ff027816 */ /* 0x000fe40000000002 */
[----:B0-----:R-:W-:-:S04]  /*fc00*/  SHF.R.U32.HI R4, RZ, 0x2, R3 ;  /* 0x00000002ff047819 */ /* 0x001fc80000011603 */
[----:B------:R-:W-:Y:S01]  /*fc10*/  @P2 LOP3.LUT R9, R9, 0x1, R4, 0x78, !PT ;  /* 0x0000000109092812 */ /* 0x000fe200078e7804 */
[----:B------:R-:W-:Y:S02]  /*fc20*/  IMAD R12, R4, -0x5, R5 ;  /* 0xfffffffb040c7824 */ /* 0x000fe400078e0205 */
[----:B------:R-:W-:Y:S01]  /*fc30*/  IMAD.MOV.U32 R5, RZ, RZ, -0x1 ;  /* 0xffffffffff057424 */ /* 0x000fe200078e00ff */
[----:B---3--:R-:W-:-:S04]  /*fc40*/  IADD3 R14, P1, R14, UR22, RZ ;  /* 0x000000160e0e7c10 */ /* 0x008fc8000ff3e0ff */
[----:B--2---:R-:W-:Y:S01]  /*fc50*/  IADD3.X R17, R17, UR18, RZ, P1, !PT ;  /* 0x0000001211117c10 */ /* 0x004fe20008ffe4ff */
[----:B------:R0:W-:Y:S01]  /*fc60*/  STL [R1+0x84], R14 ;  /* 0x0000840e01007387 */ /* 0x0001e20000100800 */
[----:B------:R-:W-:-:S03]  /*fc70*/  ISETP.GE.U32.AND P0, PT, R14, UR8, PT ;  /* 0x000000080e007c0c */ /* 0x000fc6000bf06070 */
[----:B------:R0:W-:Y:S01]  /*fc80*/  STL [R1+0x80], R17 ;  /* 0x0000801101007387 */ /* 0x0001e20000100800 */
[----:B------:R-:W-:-:S13]  /*fc90*/  ISETP.GE.U32.AND.EX P0, PT, R17, UR9, PT, P0 ;  /* 0x0000000911007c0c */ /* 0x000fda000bf06100 */
[----:B0-----:R-:W-:Y:S05]  /*fca0*/  @P0 BRA `(.L_x_311) ;  /* 0x0000000400500947 */ /* 0x001fea0003800000 */
[----:B------:R-:W-:Y:S01]  /*fcb0*/  ULDC.64 UR8, c[0x0][0x628] ;  /* 0x00018a0000087ab9 */ /* 0x000fe20000000a00 */
[----:B------:R-:W0:Y:S01]  /*fcc0*/  S2R R13, SR_CTAID.X ;  /* 0x00000000000d7919 */ /* 0x000e220000002500 */
[----:B------:R-:W-:Y:S01]  /*fcd0*/  ISETP.NE.U32.AND P0, PT, RZ, UR8, PT ;  /* 0x00000008ff007c0c */ /* 0x000fe2000bf05070 */
[----:B------:R-:W-:Y:S01]  /*fce0*/  ULDC UR10, c[0x0][0x630] ;  /* 0x00018c00000a7ab9 */ /* 0x000fe20000000800 */
[----:B------:R-:W-:Y:S01]  /*fcf0*/  IMAD.MOV.U32 R2, RZ, RZ, R14 ;  /* 0x000000ffff027224 */ /* 0x000fe200078e000e */
[----:B------:R-:W1:Y:S01]  /*fd00*/  S2R R10, SR_CTAID.Y ;  /* 0x00000000000a7919 */ /* 0x000e620000002600 */
[----:B------:R-:W-:Y:S01]  /*fd10*/  ISETP.NE.AND.EX P0, PT, RZ, UR9, PT, P0 ;  /* 0x00000009ff007c0c */ /* 0x000fe2000bf05300 */
[----:B------:R-:W-:-:S12]  /*fd20*/  IMAD.MOV.U32 R3, RZ, RZ, R17 ;  /* 0x000000ffff037224 */ /* 0x000fd800078e0011 */
[----:B------:R-:W-:Y:S05]  /*fd30*/  @!P0 BRA `(.L_x_312) ;  /* 0x0000000000288947 */ /* 0x000fea0003800000 */
[----:B------:R-:W-:Y:S02]  /*fd40*/  ULDC UR7, c[0x0][0x634] ;  /* 0x00018d0000077ab9 */ /* 0x000fe40000000800 */
[----:B------:R-:W-:-:S05]  /*fd50*/  IADD3 R7, P0, R14, UR7, RZ ;  /* 0x000000070e077c10 */ /* 0x000fca000ff1e0ff */
[----:B------:R-:W-:-:S04]  /*fd60*/  IMAD.X R15, RZ, RZ, R17, P0 ;  /* 0x000000ffff0f7224 */ /* 0x000fc800000e0611 */
[----:B------:R-:W-:-:S04]  /*fd70*/  IMAD.WIDE.U32 R4, R15, UR8, RZ ;  /* 0x000000080f047c25 */ /* 0x000fc8000f8e00ff */
[----:B------:R-:W-:-:S04]  /*fd80*/  IMAD.WIDE.U32 R4, P0, R7, UR9, R4 ;  /* 0x0000000907047c25 */ /* 0x000fc8000f800004 */
[----:B------:R-:W-:-:S04]  /*fd90*/  IMAD.WIDE.U32 R6, R7, UR8, RZ ;  /* 0x0000000807067c25 */ /* 0x000fc8000f8e00ff */
[----:B------:R-:W-:Y:S01]  /*fda0*/  IMAD.X R3, RZ, RZ, RZ, P0 ;  /* 0x000000ffff037224 */ /* 0x000fe200000e06ff */
[----:B------:R-:W-:Y:S01]  /*fdb0*/  IADD3 RZ, P0, R7, R4, RZ ;  /* 0x0000000407ff7210 */ /* 0x000fe20007f1e0ff */
[----:B------:R-:W-:-:S04]  /*fdc0*/  IMAD.MOV.U32 R2, RZ, RZ, R5 ;  /* 0x000000ffff027224 */ /* 0x000fc800078e0005 */
[----:B------:R-:W-:-:S08]  /*fdd0*/  IMAD.WIDE.U32.X R2, R15, UR9, R2, P0 ;  /* 0x000000090f027c25 */ /* 0x000fd000080e0402 */
.L_x_312:
[--C-:B------:R-:W-:Y:S01]  /*fde0*/  SHF.R.U64 R6, R2, UR10, R3.reuse ;  /* 0x0000000a02067c19 */ /* 0x100fe20008001203 */
[----:B------:R-:W-:Y:S01]  /*fdf0*/  ULDC.64 UR8, c[0x0][0x620] ;  /* 0x0001880000087ab9 */ /* 0x000fe20000000a00 */
[----:B------:R-:W-:Y:S01]  /*fe00*/  SHF.R.U32.HI R2, RZ, UR10, R3 ;  /* 0x0000000aff027c19 */ /* 0x000fe20008011603 */
[----:B------:R-:W-:Y:S01]  /*fe10*/  IMAD.MOV.U32 R3, RZ, RZ, R17 ;  /* 0x000000ffff037224 */ /* 0x000fe200078e0011 */
[----:B------:R-:W-:Y:S01]  /*fe20*/  IADD3 R5, P0, RZ, -R6, RZ ;  /* 0x80000006ff057210 */ /* 0x000fe20007f1e0ff */
[----:B------:R-:W-:Y:S01]  /*fe30*/  ULDC UR7, c[0x0][0x150] ;  /* 0x0000540000077ab9 */ /* 0x000fe20000000800 */
[----:B0-----:R-:W-:Y:S01]  /*fe40*/  I2FP.F32.U32 R7, R13 ;  /* 0x0000000d00077245 */ /* 0x001fe20000201000 */
[----:B------:R-:W0:Y:S01]  /*fe50*/  LDC R18, c[0x0][0x144] ;  /* 0x00005100ff127b82 */ /* 0x000e220000000800 */
[----:B------:R-:W-:Y:S01]  /*fe60*/  ULDC.64 UR10, c[0x0][0x640] ;  /* 0x00019000000a7ab9 */ /* 0x000fe20000000a00 */
[----:B------:R-:W-:Y:S01]  /*fe70*/  IMAD.X R2, RZ, RZ, ~R2, P0 ;  /* 0x000000ffff027224 */ /* 0x000fe200000e0e02 */
[----:B------:R-:W-:-:S03]  /*fe80*/  ISETP.NE.U32.AND P0, PT, RZ, UR10, PT ;  /* 0x0000000aff007c0c */ /* 0x000fc6000bf05070 */
[----:B------:R-:W-:Y:S01]  /*fe90*/  IMAD R4, R2, UR8, RZ ;  /* 0x0000000802047c24 */ /* 0x000fe2000f8e02ff */
[----:B------:R-:W-:Y:S01]  /*fea0*/  ISETP.NE.AND.EX P0, PT, RZ, UR11, PT, P0 ;  /* 0x0000000bff007c0c */ /* 0x000fe2000bf05300 */
[----:B------:R-:W-:Y:S01]  /*feb0*/  IMAD.MOV.U32 R2, RZ, RZ, R14 ;  /* 0x000000ffff027224 */ /* 0x000fe200078e000e */
[----:B------:R-:W2:Y:S03]  /*fec0*/  LDC R15, c[0x0][0x148] ;  /* 0x00005200ff0f7b82 */ /* 0x000ea60000000800 */
[----:B------:R-:W-:Y:S01]  /*fed0*/  IMAD.WIDE.U32 R2, R5, UR8, R2 ;  /* 0x0000000805027c25 */ /* 0x000fe2000f8e0002 */
[----:B------:R-:W-:-:S03]  /*fee0*/  ULDC UR8, c[0x0][0x154] ;  /* 0x0000550000087ab9 */ /* 0x000fc60000000800 */
[----:B------:R-:W-:Y:S02]  /*fef0*/  IMAD R5, R5, UR9, R4 ;  /* 0x0000000905057c24 */ /* 0x000fe4000f8e0204 */
[----:B------:R-:W-:Y:S01]  /*ff00*/  FMUL R4, R7, UR7 ;  /* 0x0000000707047c20 */ /* 0x000fe20008400000 */
[----:B------:R-:W-:Y:S01]  /*ff10*/  ULDC UR7, c[0x0][0x618] ;  /* 0x0001860000077ab9 */ /* 0x000fe20000000800 */
[----:B------:R-:W-:Y:S01]  /*ff20*/  ULDC UR9, c[0x0][0x608] ;  /* 0x0001820000097ab9 */ /* 0x000fe20000000800 */
[----:B------:R-:W-:-:S03]  /*ff30*/  IMAD.IADD R3, R3, 0x1, R5 ;  /* 0x0000000103037824 */ /* 0x000fc600078e0205 */
[----:B------:R-:W3:Y:S02]  /*ff40*/  F2I.U32.TRUNC.NTZ R4, R4 ;  /* 0x0000000400047305 */ /* 0x000ee4000020f000 */
[----:B------:R-:W-:Y:S02]  /*ff50*/  SHF.R.U64 R7, R2, UR7, R3 ;  /* 0x0000000702077c19 */ /* 0x000fe40008001203 */
[----:B-1----:R-:W-:-:S05]  /*ff60*/  I2FP.F32.U32 R2, R10 ;  /* 0x0000000a00027245 */ /* 0x002fca0000201000 */
[----:B------:R-:W-:Y:S01]  /*ff70*/  FMUL R5, R2, UR8 ;  /* 0x0000000802057c20 */ /* 0x000fe20008400000 */
[----:B------:R-:W-:Y:S01]  /*ff80*/  SHF.R.U32.HI R2, RZ, UR7, R3 ;  /* 0x00000007ff027c19 */ /* 0x000fe20008011603 */
[----:B------:R-:W-:Y:S02]  /*ff90*/  ULDC UR7, c[0x0][0x658] ;  /* 0x0001960000077ab9 */ /* 0x000fe40000000800 */
[----:B------:R1:W4:Y:S01]  /*ffa0*/  F2I.U32.TRUNC.NTZ R19, R5 ;  /* 0x0000000500137305 */ /* 0x000322000020f000 */
[----:B------:R-:W-:Y:S01]  /*ffb0*/  SHF.R.U64 R16, R7, UR9, R2 ;  /* 0x0000000907107c19 */ /* 0x000fe20008001202 */
[----:B---3--:R-:W-:Y:S01]  /*ffc0*/  IMAD.MOV R4, RZ, RZ, -R4 ;  /* 0x000000ffff047224 */ /* 0x008fe200078e0a04 */
[----:B------:R-:W-:-:S03]  /*ffd0*/  SHF.R.U32.HI R3, RZ, UR9, R2 ;  /* 0x00000009ff037c19 */ /* 0x000fc60008011602 */
[----:B0-----:R-:W-:Y:S01]  /*ffe0*/  IMAD R13, R18, R4, R13 ;  /* 0x00000004120d7224 */ /* 0x001fe200078e020d */
[--C-:B------:R-:W-:Y:S02]  /*fff0*/  SHF.R.U64 R14, R16, UR7, R3.reuse ;  /* 0x00000007100e7c19 */ /* 0x100fe40008001203 */
[----:B------:R-:W-:-:S03]  /*10000*/  SHF.R.U32.HI R17, RZ, UR7, R3 ;  /* 0x00000007ff117c19 */ /* 0x000fc60008011603 */
[----:B------:R-:W-:Y:S02]  /*10010*/  IMAD.MOV.U32 R2, RZ, RZ, R14 ;  /* 0x000000ffff027224 */ /* 0x000fe400078e000e */
[----:B------:R-:W-:Y:S01]  /*10020*/  IMAD.MOV.U32 R3, RZ, RZ, R17 ;  /* 0x000000ffff037224 */ /* 0x000fe200078e0011 */
[----:B-12-4-:R-:W-:Y:S06]  /*10030*/  @!P0 BRA `(.L_x_313) ;  /* 0x0000000000288947 */ /* 0x016fec0003800000 */
[----:B------:R-:W-:Y:S02]  /*10040*/  ULDC UR7, c[0x0][0x64c] ;  /* 0x0001930000077ab9 */ /* 0x000fe40000000800 */
[----:B------:R-:W-:-:S05]  /*10050*/  IADD3 R3, P0, R14, UR7, RZ ;  /* 0x000000070e037c10 */ /* 0x000fca000ff1e0ff */
[----:B------:R-:W-:-:S04]  /*10060*/  IMAD.X R17, RZ, RZ, R17, P0 ;  /* 0x000000ffff117224 */ /* 0x000fc800000e0611 */
[----:B------:R-:W-:-:S04]  /*10070*/  IMAD.WIDE.U32 R4, R17, UR10, RZ ;  /* 0x0000000a11047c25 */ /* 0x000fc8000f8e00ff */
[----:B------:R-:W-:-:S04]  /*10080*/  IMAD.WIDE.U32 R4, P0, R3, UR11, R4 ;  /* 0x0000000b03047c25 */ /* 0x000fc8000f800004 */
[----:B------:R-:W-:-:S04]  /*10090*/  IMAD.WIDE.U32 R2, R3, UR10, RZ ;  /* 0x0000000a03027c25 */ /* 0x000fc8000f8e00ff */
[----:B------:R-:W-:Y:S01]  /*100a0*/  IMAD.MOV.U32 R2, RZ, RZ, R5 ;  /* 0x000000ffff027224 */ /* 0x000fe200078e0005 */
[----:B------:R-:W-:Y:S01]  /*100b0*/  IADD3 RZ, P1, R3, R4, RZ ;  /* 0x0000000403ff7210 */ /* 0x000fe20007f3e0ff */
[----:B------:R-:W-:-:S04]  /*100c0*/  IMAD.X R3, RZ, RZ, RZ, P0 ;  /* 0x000000ffff037224 */ /* 0x000fc800000e06ff */
[----:B------:R-:W-:-:S08]  /*100d0*/  IMAD.WIDE.U32.X R2, R17, UR11, R2, P1 ;  /* 0x0000000b11027c25 */ /* 0x000fd000088e0402 */
.L_x_313:
[----:B------:R-:W-:Y:S01]  /*100e0*/  ULDC UR7, c[0x0][0x648] ;  /* 0x0001920000077ab9 */ /* 0x000fe20000000800 */
[----:B------:R-:W-:Y:S01]  /*100f0*/  LOP3.LUT R16, R16, UR6, RZ, 0xc0, !PT ;  /* 0x0000000610107c12 */ /* 0x000fe2000f8ec0ff */
[----:B------:R-:W-:Y:S01]  /*10100*/  IMAD.MOV R19, RZ, RZ, -R19 ;  /* 0x000000ffff137224 */ /* 0x000fe200078e0a13 */
[----:B------:R-:W-:Y:S01]  /*10110*/  SHF.R.U64 R3, R2, UR7, R3 ;  /* 0x0000000702037c19 */ /* 0x000fe20008001203 */
[----:B------:R-:W-:Y:S01]  /*10120*/  ULDC UR7, c[0x0][0x638] ;  /* 0x00018e0000077ab9 */ /* 0x000fe20000000800 */
[----:B------:R-:W-:Y:S01]  /*10130*/  LOP3.LUT R7, R7, UR4, RZ, 0xc0, !PT ;  /* 0x0000000407077c12 */ /* 0x000fe2000f8ec0ff */
[----:B------:R-:W-:Y:S01]  /*10140*/  @P4 IMAD R13, R15, R19, R10 ;  /* 0x000000130f0d4224 */ /* 0x000fe200078e020a */
[----:B------:R-:W-:Y:S01]  /*10150*/  ULDC UR8, c[0x0][0x610] ;  /* 0x0001840000087ab9 */ /* 0x000fe20000000800 */
[----:B------:R-:W-:Y:S02]  /*10160*/  IMAD.MOV R5, RZ, RZ, -R3 ;  /* 0x000000ffff057224 */ /* 0x000fe400078e0a03 */
[----:B------:R-:W-:-:S02]  /*10170*/  IMAD R16, R3, UR5, R16 ;  /* 0x0000000503107c24 */ /* 0x000fc4000f8e0210 */
[----:B------:R-:W-:Y:S01]  /*10180*/  IMAD R14, R5, UR7, R14 ;  /* 0x00000007050e7c24 */ /* 0x000fe2000f8e020e */
[----:B------:R-:W-:Y:S01]  /*10190*/  ULDC UR7, c[0x0][0x600] ;  /* 0x0001800000077ab9 */ /* 0x000fe20000000800 */
[----:B------:R-:W-:Y:S02]  /*101a0*/  IMAD R13, R16, UR8, R13 ;  /* 0x00000008100d7c24 */ /* 0x000fe4000f8e020d */
[----:B------:R-:W-:Y:S02]  /*101b0*/  IMAD R14, R14, UR7, R7 ;  /* 0x000000070e0e7c24 */ /* 0x000fe4000f8e0207 */
[----:B------:R-:W-:-:S03]  /*101c0*/  IMAD.MOV.U32 R2, RZ, RZ, 0x1 ;  /* 0x00000001ff027424 */ /* 0x000fc600078e00ff */
[----:B------:R-:W-:Y:S02]  /*101d0*/  SEL R7, R14, R13, !P4 ;  /* 0x0000000d0e077207 */ /* 0x000fe40006000000 */
[----:B------:R-:W-:-:S07]  /*101e0*/  SEL R5, R13, R14, !P4 ;  /* 0x0000000e0d057207 */ /* 0x000fce0006000000 */
.L_x_311:
[----:B------:R-:W-:Y:S05]  /*101f0*/  BSYNC B1 ;  /* 0x0000000000017941 */ /* 0x000fea0003800000 */
.L_x_310:
[----:B------:R-:W-:-:S13]  /*10200*/  LOP3.LUT P0, RZ, R2, 0xff, RZ, 0xc0, !PT ;  /* 0x000000ff02ff7812 */ /* 0x000fda000780c0ff */
[----:B------:R-:W-:Y:S05]  /*10210*/  @P0 BRA `(.L_x_314) ;  /* 0xfffffff400240947 */ /* 0x000fea000383ffff */
[----:B------:R-:W-:Y:S05]  /*10220*/  BSYNC B0 ;  /* 0x0000000000007941 */ /* 0x000fea0003800000 */
.L_x_303:
[----:B------:R-:W-:-:S03]  /*10230*/  UMOV UR7, 0xffffffff ;  /* 0xffffffff00077882 */ /* 0x000fc60000000000 */
[----:B------:R-:W-:Y:S05]  /*10240*/  BRA.DIV UR7, `(.L_x_315) ;  /* 0x00000006074c7947 */ /* 0x000fea000b800000 */
[----:B------:R-:W-:-:S13]  /*10250*/  ELECT P0, URZ, PT ;  /* 0x00000000003f782f */ /* 0x000fda0003800000 */
.L_x_330:
[----:B------:R-:W-:Y:S04]  /*10260*/  BSSY B0, `(.L_x_316) ;  /* 0x0000035000007945 */ /* 0x000fe80003800000 */
[----:B------:R-:W-:Y:S05]  /*10270*/  @!P0 BRA `(.L_x_317) ;  /* 0x0000000000cc8947 */ /* 0x000fea0003800000 */
[----:B------:R-:W-:-:S04]  /*10280*/  ULOP3.LUT UR7, UR13, 0x2, URZ, 0xfc, !UPT ;  /* 0x000000020d077892 */ /* 0x000fc8000f8efc3f */
[----:B------:R-:W-:-:S06]  /*10290*/  UISETP.NE.AND UP0, UPT, UR7, 0x3, UPT ;  /* 0x000000030700788c */ /* 0x000fcc000bf05270 */
[----:B------:R-:W-:-:S13]  /*102a0*/  PLOP3.LUT P0, PT, PT, PT, UP0, 0x80, 0x0 ;  /* 0x000000000000781c */ /* 0x000fda0003f0f008 */
[----:B------:R-:W-:Y:S05]  /*102b0*/  @!P0 BRA `(.L_x_318) ;  /* 0x0000000000048947 */ /* 0x000fea0003800000 */
[----:B------:R-:W-:Y:S01]  /*102c0*/  BPT.TRAP 0x1 ;  /* 0x000000040000795c */ /* 0x000fe20000300000 */
.L_x_318:
[----:B------:R-:W0:Y:S01]  /*102d0*/  S2R R3, SR_CgaCtaId ;  /* 0x0000000000037919 */ /* 0x000e220000008800 */
[----:B------:R-:W-:Y:S02]  /*102e0*/  MOV R0, 0x400 ;  /* 0x0000040000007802 */ /* 0x000fe40000000f00 */
[----:B------:R-:W-:Y:S02]  /*102f0*/  SHF.L.U32 R2, R9, 0x1f, RZ ;  /* 0x0000001f09027819 */ /* 0x000fe400000006ff */
[----:B0-----:R-:W-:-:S05]  /*10300*/  LEA R3, R3, R0, 0x18 ;  /* 0x0000000003037211 */ /* 0x001fca00078ec0ff */
[----:B------:R-:W-:-:S04]  /*10310*/  VIADD R3, R3, 0x28 ;  /* 0x0000002803037836 */ /* 0x000fc80000000000 */
[C---:B------:R-:W-:Y:S02]  /*10320*/  IMAD R5, R12.reuse, 0x8, R3 ;  /* 0x000000080c057824 */ /* 0x040fe400078e0203 */
[----:B------:R-:W-:Y:S02]  /*10330*/  VIADD R12, R12, 0x1 ;  /* 0x000000010c0c7836 */ /* 0x000fe40000000000 */
[----:B------:R-:W0:Y:S03]  /*10340*/  SYNCS.PHASECHK.TRANS64.TRYWAIT P0, [R5+URZ], R2 ;  /* 0x00000002050075a7 */ /* 0x000e26000800017f */
[----:B------:R-:W-:-:S04]  /*10350*/  ISETP.NE.AND P1, PT, R12, 0x5, PT ;  /* 0x000000050c00780c */ /* 0x000fc80003f25270 */
[----:B------:R-:W-:Y:S02]  /*10360*/  SEL R0, RZ, 0x1, P1 ;  /* 0x00000001ff007807 */ /* 0x000fe40000800000 */
[----:B------:R-:W-:Y:S02]  /*10370*/  SEL R12, R12, RZ, P1 ;  /* 0x000000ff0c0c7207 */ /* 0x000fe40000800000 */
[----:B------:R-:W-:-:S03]  /*10380*/  LOP3.LUT R9, R9, R0, RZ, 0x3c, !PT ;  /* 0x0000000009097212 */ /* 0x000fc600078e3cff */
[----:B------:R-:W-:Y:S01]  /*10390*/  IMAD R7, R12, 0x8, R3 ;  /* 0x000000080c077824 */ /* 0x000fe200078e0203 */
[----:B------:R-:W-:Y:S01]  /*103a0*/  SHF.L.U32 R4, R9, 0x1f, RZ ;  /* 0x0000001f09047819 */ /* 0x000fe200000006ff */
[----:B0-----:R-:W-:Y:S06]  /*103b0*/  @!P0 BRA `(.L_x_319) ;  /* 0x0000000400108947 */ /* 0x001fec0003800000 */
.L_x_331:
[----:B------:R-:W1:Y:S01]  /*103c0*/  SYNCS.PHASECHK.TRANS64.TRYWAIT P0, [R7+URZ], R4 ;  /* 0x00000004070075a7 */ /* 0x000e62000800017f */
[----:B------:R-:W-:-:S05]  /*103d0*/  VIADD R0, R12, 0x1 ;  /* 0x000000010c007836 */ /* 0x000fca0000000000 */
[----:B------:R-:W-:-:S04]  /*103e0*/  ISETP.NE.AND P1, PT, R0, 0x5, PT ;  /* 0x000000050000780c */ /* 0x000fc80003f25270 */
[----:B0-----:R-:W-:Y:S02]  /*103f0*/  SEL R2, RZ, 0x1, P1 ;  /* 0x00000001ff027807 */ /* 0x001fe40000800000 */
[----:B------:R-:W-:Y:S02]  /*10400*/  SEL R0, R0, RZ, P1 ;  /* 0x000000ff00007207 */ /* 0x000fe40000800000 */
[----:B------:R-:W-:-:S03]  /*10410*/  LOP3.LUT R9, R9, R2, RZ, 0x3c, !PT ;  /* 0x0000000209097212 */ /* 0x000fc600078e3cff */
[----:B------:R-:W-:Y:S01]  /*10420*/  IMAD R6, R0, 0x8, R3 ;  /* 0x0000000800067824 */ /* 0x000fe200078e0203 */
[----:B------:R-:W-:Y:S01]  /*10430*/  SHF.L.U32 R5, R9, 0x1f, RZ ;  /* 0x0000001f09057819 */ /* 0x000fe200000006ff */
[----:B-1----:R-:W-:Y:S06]  /*10440*/  @!P0 BRA `(.L_x_320) ;  /* 0x0000000400008947 */ /* 0x002fec0003800000 */
.L_x_332:
[----:B------:R-:W1:Y:S01]  /*10450*/  SYNCS.PHASECHK.TRANS64.TRYWAIT P0, [R6+URZ], R5 ;  /* 0x00000005060075a7 */ /* 0x000e62000800017f */
[----:B------:R-:W-:-:S05]  /*10460*/  VIADD R0, R0, 0x1 ;  /* 0x0000000100007836 */ /* 0x000fca0000000000 */
[----:B------:R-:W-:-:S04]  /*10470*/  ISETP.NE.AND P1, PT, R0, 0x5, PT ;  /* 0x000000050000780c */ /* 0x000fc80003f25270 */
[----:B------:R-:W-:Y:S02]  /*10480*/  SEL R2, RZ, 0x1, P1 ;  /* 0x00000001ff027807 */ /* 0x000fe40000800000 */
[----:B------:R-:W-:Y:S02]  /*10490*/  SEL R0, R0, RZ, P1 ;  /* 0x000000ff00007207 */ /* 0x000fe40000800000 */
[----:B------:R-:W-:-:S03]  /*104a0*/  LOP3.LUT R9, R9, R2, RZ, 0x3c, !PT ;  /* 0x0000000209097212 */ /* 0x000fc600078e3cff */
[----:B0-----:R-:W-:Y:S01]  /*104b0*/  IMAD R7, R0, 0x8, R3 ;  /* 0x0000000800077824 */ /* 0x001fe200078e0203 */
[----:B------:R-:W-:Y:S01]  /*104c0*/  SHF.L.U32 R4, R9, 0x1f, RZ ;  /* 0x0000001f09047819 */ /* 0x000fe200000006ff */
[----:B-1----:R-:W-:Y:S06]  /*104d0*/  @!P0 BRA `(.L_x_321) ;  /* 0x0000000000f08947 */ /* 0x002fec0003800000 */
.L_x_333:
[----:B------:R-:W1:Y:S01]  /*104e0*/  SYNCS.PHASECHK.TRANS64.TRYWAIT P0, [R7+URZ], R4 ;  /* 0x00000004070075a7 */ /* 0x000e62000800017f */
[----:B------:R-:W-:-:S05]  /*104f0*/  VIADD R0, R0, 0x1 ;  /* 0x0000000100007836 */ /* 0x000fca0000000000 */
[----:B------:R-:W-:-:S04]  /*10500*/  ISETP.NE.AND P1, PT, R0, 0x5, PT ;  /* 0x000000050000780c */ /* 0x000fc80003f25270 */
[----:B------:R-:W-:Y:S02]  /*10510*/  SEL R2, RZ, 0x1, P1 ;  /* 0x00000001ff027807 */ /* 0x000fe40000800000 */
[----:B------:R-:W-:Y:S02]  /*10520*/  SEL R0, R0, RZ, P1 ;  /* 0x000000ff00007207 */ /* 0x000fe40000800000 */
[----:B------:R-:W-:Y:S01]  /*10530*/  LOP3.LUT R2, R9, R2, RZ, 0x3c, !PT ;  /* 0x0000000209027212 */ /* 0x000fe200078e3cff */
[----:B-1----:R-:W-:Y:S06]  /*10540*/  @!P0 BRA `(.L_x_322) ;  /* 0x0000000000e88947 */ /* 0x002fec0003800000 */
.L_x_334:
[----:B------:R-:W-:Y:S01]  /*10550*/  IMAD R3, R0, 0x8, R3 ;  /* 0x0000000800037824 */ /* 0x000fe200078e0203 */
[----:B------:R-:W-:-:S07]  /*10560*/  SHF.L.U32 R0, R2, 0x1f, RZ ;  /* 0x0000001f02007819 */ /* 0x000fce00000006ff */
.L_x_323:
[----:B--2---:R2:W3:Y:S02]  /*10570*/  SYNCS.PHASECHK.TRANS64.TRYWAIT P0, [R3+URZ], R0 ;  /* 0x00000000030075a7 */ /* 0x0044e4000800017f */
[----:B---3--:R-:W-:Y:S05]  /*10580*/  @!P0 NANOSLEEP.SYNCS 0x989680 ;  /* 0x009896800000895d */ /* 0x008fea0003900000 */
[----:B------:R-:W3:Y:S02]  /*10590*/  @!P0 SYNCS.PHASECHK.TRANS64 P0, [R3+URZ], R0 ;  /* 0x00000000030085a7 */ /* 0x000ee4000800007f */
[----:B---3--:R-:W-:Y:S05]  /*105a0*/  @!P0 BRA `(.L_x_323) ;  /* 0xfffffffc00f08947 */ /* 0x008fea000383ffff */
.L_x_317:
[----:B------:R-:W-:Y:S05]  /*105b0*/  BSYNC B0 ;  /* 0x0000000000007941 */ /* 0x000fea0003800000 */
.L_x_316:
[----:B------:R-:W-:Y:S05]  /*105c0*/  EXIT ;  /* 0x000000000000794d */ /* 0x000fea0003800000 */
.L_x_21:
[----:B-1----:R-:W-:-:S04]  /*105d0*/  IMAD.U32 R3, RZ, RZ, UR6 ;  /* 0x00000006ff037e24 */ /* 0x002fc8000f8e00ff */
[----:B------:R1:W2:Y:S03]  /*105e0*/  SYNCS.PHASECHK.TRANS64.TRYWAIT P0, [R3+URZ], R0 ;  /* 0x00000000030075a7 */ /* 0x0002a6000800017f */
[----:B--2---:R-:W-:Y:S05]  /*105f0*/  @!P0 NANOSLEEP.SYNCS 0x989680 ;  /* 0x009896800000895d */ /* 0x004fea0003900000 */
[----:B------:R-:W2:Y:S02]  /*10600*/  @!P0 SYNCS.PHASECHK.TRANS64 P0, [R3+URZ], R0 ;  /* 0x00000000030085a7 */ /* 0x000ea4000800007f */
[----:B--2---:R-:W-:Y:S05]  /*10610*/  @!P0 BRA `(.L_x_21) ;  /* 0xfffffffc00ec8947 */ /* 0x004fea000383ffff */
[----:B------:R-:W-:Y:S05]  /*10620*/  BRA `(.L_x_20) ;  /* 0xffffff1800087947 */ /* 0x000fea000383ffff */
.L_x_27:
[----:B-----5:R1:W-:Y:S02]  /*10630*/  STL [R1+0x90], R0 ;  /* 0x0000900001007387 */ /* 0x0203e40000100800 */
[----:B-1----:R-:W-:-:S04]  /*10640*/  IMAD.U32 R0, RZ, RZ, UR16 ;  /* 0x00000010ff007e24 */ /* 0x002fc8000f8e00ff */
[----:B------:R1:W2:Y:S03]  /*10650*/  SYNCS.PHASECHK.TRANS64.TRYWAIT P0, [R0+URZ], R229 ;  /* 0x000000e5000075a7 */ /* 0x0002a6000800017f */
[----:B--2---:R-:W-:Y:S05]  /*10660*/  @!P0 NANOSLEEP.SYNCS 0x989680 ;  /* 0x009896800000895d */ /* 0x004fea0003900000 */
[----:B------:R1:W2:Y:S02]  /*10670*/  @!P0 SYNCS.PHASECHK.TRANS64 P0, [R0+URZ], R229 ;  /* 0x000000e5000085a7 */ /* 0x0002a4000800007f */
[----:B-1----:R1:W5:Y:S02]  /*10680*/  LDL.LU R0, [R1+0x90] ;  /* 0x0000900001007983 */ /* 0x0023640000300800 */
[----:B-12---:R-:W-:Y:S05]  /*10690*/  @!P0 BRA `(.L_x_27) ;  /* 0xfffffffc00e48947 */ /* 0x006fea000383ffff */
[----:B------:R-:W-:Y:S05]  /*106a0*/  BRA `(.L_x_26) ;  /* 0xffffff28009c7947 */ /* 0x000fea000383ffff */
.L_x_304:
[----:B------:R-:W-:Y:S01]  /*106b0*/  BSSY B1, `(.L_x_324) ;  /* 0x0000006000017945 */ /* 0x000fe20003800000 */
[----:B------:R-:W-:-:S07]  /*106c0*/  IMAD.MOV.U32 R2, RZ, RZ, -0x1 ;  /* 0xffffffffff027424 */ /* 0x000fce00078e00ff */
[----:B------:R-:W-:Y:S05]  /*106d0*/  WARPSYNC.COLLECTIVE R2, `(.L_x_325) ;  /* 0x00000000020c7348 */ /* 0x000fea0003c00000 */
[----:B------:R-:W-:Y:S02]  /*106e0*/  ELECT P0, UR62, PT ;  /* 0x00000000003e782f */ /* 0x000fe40003800000 */
[----:B------:R-:W-:Y:S01]  /*106f0*/  MOV R2, UR62 ;  /* 0x0000003e00027c02 */ /* 0x000fe20008000f00 */
[----:B------:R-:W-:Y:S10]  /*10700*/  ENDCOLLECTIVE ;  /* 0x000000000000791b */ /* 0x000ff40003800000 */
.L_x_325:
[----:B------:R-:W-:Y:S05]  /*10710*/  BSYNC B1 ;  /* 0x0000000000017941 */ /* 0x000fea0003800000 */
.L_x_324:
[----:B------:R-:W-:Y:S05]  /*10720*/  BRA `(.L_x_326) ;  /* 0xffffffec00ec7947 */ /* 0x000fea000383ffff */
.L_x_307:
[----:B0-----:R0:W2:Y:S02]  /*10730*/  SYNCS.PHASECHK.TRANS64.TRYWAIT P0, [R13+URZ+0x28], R4 ;  /* 0x000028040d0075a7 */ /* 0x0010a4000800017f */
[----:B--2---:R-:W-:Y:S05]  /*10740*/  @!P0 NANOSLEEP.SYNCS 0x989680 ;  /* 0x009896800000895d */ /* 0x004fea0003900000 */
[----:B------:R-:W2:Y:S02]  /*10750*/  @!P0 SYNCS.PHASECHK.TRANS64 P0, [R13+URZ+0x28], R4 ;  /* 0x000028040d0085a7 */ /* 0x000ea4000800007f */
[----:B--2---:R-:W-:Y:S05]  /*10760*/  @!P0 BRA `(.L_x_307) ;  /* 0xfffffffc00f08947 */ /* 0x004fea000383ffff */
[----:B------:R-:W-:Y:S05]  /*10770*/  BRA `(.L_x_327) ;  /* 0xfffffff000287947 */ /* 0x000fea000383ffff */
.L_x_315:
[----:B------:R-:W-:Y:S01]  /*10780*/  BSSY B0, `(.L_x_328) ;  /* 0x0000006000007945 */ /* 0x000fe20003800000 */
[----:B------:R-:W-:-:S07]  /*10790*/  IMAD.MOV.U32 R2, RZ, RZ, -0x1 ;  /* 0xffffffffff027424 */ /* 0x000fce00078e00ff */
[----:B------:R-:W-:Y:S05]  /*107a0*/  WARPSYNC.COLLECTIVE R2, `(.L_x_329) ;  /* 0x00000000020c7348 */ /* 0x000fea0003c00000 */
[----:B------:R-:W-:Y:S02]  /*107b0*/  ELECT P0, UR62, PT ;  /* 0x00000000003e782f */ /* 0x000fe40003800000 */
[----:B------:R-:W-:Y:S01]  /*107c0*/  MOV R2, UR62 ;  /* 0x0000003e00027c02 */ /* 0x000fe20008000f00 */
[----:B------:R-:W-:Y:S10]  /*107d0*/  ENDCOLLECTIVE ;  /* 0x000000000000791b */ /* 0x000ff40003800000 */
.L_x_329:
[----:B------:R-:W-:Y:S05]  /*107e0*/  BSYNC B0 ;  /* 0x0000000000007941 */ /* 0x000fea0003800000 */
.L_x_328:
[----:B------:R-:W-:Y:S05]  /*107f0*/  BRA `(.L_x_330) ;  /* 0xfffffff800987947 */ /* 0x000fea000383ffff */
.L_x_319:
[----:B0-----:R0:W1:Y:S02]  /*10800*/  SYNCS.PHASECHK.TRANS64.TRYWAIT P0, [R5+URZ], R2 ;  /* 0x00000002050075a7 */ /* 0x001064000800017f */
[----:B-1----:R-:W-:Y:S05]  /*10810*/  @!P0 NANOSLEEP.SYNCS 0x989680 ;  /* 0x009896800000895d */ /* 0x002fea0003900000 */
[----:B------:R-:W1:Y:S02]  /*10820*/  @!P0 SYNCS.PHASECHK.TRANS64 P0, [R5+URZ], R2 ;  /* 0x00000002050085a7 */ /* 0x000e64000800007f */
[----:B-1----:R-:W-:Y:S05]  /*10830*/  @!P0 BRA `(.L_x_319) ;  /* 0xfffffffc00f08947 */ /* 0x002fea000383ffff */
[----:B------:R-:W-:Y:S05]  /*10840*/  BRA `(.L_x_331) ;  /* 0xfffffff800dc7947 */ /* 0x000fea000383ffff */
.L_x_320:
[----:B0-----:R0:W1:Y:S02]  /*10850*/  SYNCS.PHASECHK.TRANS64.TRYWAIT P0, [R7+URZ], R4 ;  /* 0x00000004070075a7 */ /* 0x001064000800017f */
[----:B-1----:R-:W-:Y:S05]  /*10860*/  @!P0 NANOSLEEP.SYNCS 0x989680 ;  /* 0x009896800000895d */ /* 0x002fea0003900000 */
[----:B------:R-:W1:Y:S02]  /*10870*/  @!P0 SYNCS.PHASECHK.TRANS64 P0, [R7+URZ], R4 ;  /* 0x00000004070085a7 */ /* 0x000e64000800007f */
[----:B-1----:R-:W-:Y:S05]  /*10880*/  @!P0 BRA `(.L_x_320) ;  /* 0xfffffffc00f08947 */ /* 0x002fea000383ffff */
[----:B------:R-:W-:Y:S05]  /*10890*/  BRA `(.L_x_332) ;  /* 0xfffffff800ec7947 */ /* 0x000fea000383ffff */
.L_x_321:
[----:B0-----:R0:W1:Y:S02]  /*108a0*/  SYNCS.PHASECHK.TRANS64.TRYWAIT P0, [R6+URZ], R5 ;  /* 0x00000005060075a7 */ /* 0x001064000800017f */
[----:B-1----:R-:W-:Y:S05]  /*108b0*/  @!P0 NANOSLEEP.SYNCS 0x989680 ;  /* 0x009896800000895d */ /* 0x002fea0003900000 */
[----:B------:R-:W1:Y:S02]  /*108c0*/  @!P0 SYNCS.PHASECHK.TRANS64 P0, [R6+URZ], R5 ;  /* 0x00000005060085a7 */ /* 0x000e64000800007f */
[----:B-1----:R-:W-:Y:S05]  /*108d0*/  @!P0 BRA `(.L_x_321) ;  /* 0xfffffffc00f08947 */ /* 0x002fea000383ffff */
[----:B------:R-:W-:Y:S05]  /*108e0*/  BRA `(.L_x_333) ;  /* 0xfffffff800fc7947 */ /* 0x000fea000383ffff */
.L_x_322:
[----:B-1----:R1:W2:Y:S02]  /*108f0*/  SYNCS.PHASECHK.TRANS64.TRYWAIT P0, [R7+URZ], R4 ;  /* 0x00000004070075a7 */ /* 0x0022a4000800017f */
[----:B--2---:R-:W-:Y:S05]  /*10900*/  @!P0 NANOSLEEP.SYNCS 0x989680 ;  /* 0x009896800000895d */ /* 0x004fea0003900000 */
[----:B------:R-:W2:Y:S02]  /*10910*/  @!P0 SYNCS.PHASECHK.TRANS64 P0, [R7+URZ], R4 ;  /* 0x00000004070085a7 */ /* 0x000ea4000800007f */
[----:B--2---:R-:W-:Y:S05]  /*10920*/  @!P0 BRA `(.L_x_322) ;  /* 0xfffffffc00f08947 */ /* 0x004fea000383ffff */
[----:B------:R-:W-:Y:S05]  /*10930*/  BRA `(.L_x_334) ;  /* 0xfffffffc00047947 */ /* 0x000fea000383ffff */
.L_x_335:
[----:B------:R-:W-:-:S00]  /*10940*/  BRA `(.L_x_335) ;  /* 0xfffffffc00fc7947 */ /* 0x000fc0000383ffff */
[----:B------:R-:W-:-:S00]  /*10950*/  NOP ;  /* 0x0000000000007918 */ /* 0x000fc00000000000 */
        /* <DEDUP_REMOVED lines=10> */
.L_x_336:


//--------------------- .nv.shared._ZN7cutlass13device_kernelINS_4gemm6kernel13GemmUniversalIN4cute5tupleIJiiiiEEENS1_10collective13CollectiveMmaINS1_37MainloopSm90TmaGmmaWarpSpecializedFP8ILi5ENS5_IJNS4_1CILi2EEENSA_ILi1EEESC_EEENS1_35KernelTmaWarpSpecializedCooperativeEEENS5_IJNSA_ILi256EEENSA_ILi128EEENSA_ILi64EEEEEENS_12float_e4m3_tENS5_IJlSC_lEEESK_SL_NS4_8TiledMMAINS4_8MMA_AtomIJNS4_4SM904GMMA31MMA_64x128x32_F32E4M3E4M3_SS_TNILNSP_7ScaleInE1ELSR_1EEEEEENS4_6LayoutISD_NS5_IJSC_NSA_ILi0EEESV_EEEEENS5_IJNS4_10UnderscoreESY_SY_EEEEENS4_13SM90_TMA_LOADENS4_14ComposedLayoutINS4_7SwizzleILi2ELi4ELi3EEENS4_18smem_ptr_flag_bitsILi8EEENSU_INS5_IJNSA_ILi8EEESI_EEENS5_IJSI_SC_EEEEEEEvNS4_8identityENS4_23SM90_TMA_LOAD_MULTICASTES1B_vS1C_EENS_8epilogue10collective6detail29Sm90TmaWarpSpecializedAdapterINS1G_15DefaultEpilogueISK_SL_SL_NS1F_6thread17LinearCombinationISK_Li1EffLNS1K_9ScaleType4KindE0ELNS_15FloatRoundStyleE2ESK_EENS1_15EpilogueDefaultEEEEEvvEEEEvNT_6ParamsE --------------------------
	.section	.nv.shared._ZN7cutlass13device_kernelINS_4gemm6kernel13GemmUniversalIN4cute5tupleIJiiiiEEENS1_10collective13CollectiveMmaINS1_37MainloopSm90TmaGmmaWarpSpecializedFP8ILi5ENS5_IJNS4_1CILi2EEENSA_ILi1EEESC_EEENS1_35KernelTmaWarpSpecializedCooperativeEEENS5_IJNSA_ILi256EEENSA_ILi128EEENSA_ILi64EEEEEENS_12float_e4m3_tENS5_IJlSC_lEEESK_SL_NS4_8TiledMMAINS4_8MMA_AtomIJNS4_4SM904GMMA31MMA_64x128x32_F32E4M3E4M3_SS_TNILNSP_7ScaleInE1ELSR_1EEEEEENS4_6LayoutISD_NS5_IJSC_NSA_ILi0EEESV_EEEEENS5_IJNS4_10UnderscoreESY_SY_EEEEENS4_13SM90_TMA_LOADENS4_14ComposedLayoutINS4_7SwizzleILi2ELi4ELi3EEENS4_18smem_ptr_flag_bitsILi8EEENSU_INS5_IJNSA_ILi8EEESI_EEENS5_IJSI_SC_EEEEEEEvNS4_8identityENS4_23SM90_TMA_LOAD_MULTICASTES1B_vS1C_EENS_8epilogue10collective6detail29Sm90TmaWarpSpecializedAdapterINS1G_15DefaultEpilogueISK_SL_SL_NS1F_6thread17LinearCombinationISK_Li1EffLNS1K_9ScaleType4KindE0ELNS_15FloatRoundStyleE2ESK_EENS1_15EpilogueDefaultEEEEEvvEEEEvNT_6ParamsE,"aw",@nobits
	.sectionflags	@""
	.align	16
	.zero		1024


//--------------------- .nv.shared.reserved.0     --------------------------
	.section	.nv.shared.reserved.0,"aw",@nobits
	.weak		__nv_reservedSMEM_offset_0_alias
	.size		__nv_reservedSMEM_offset_0_alias, 0, 0
	.other		__nv_reservedSMEM_offset_0_alias,@"STO_CUDA_RESERVED_SHARED STV_DEFAULT"
__nv_reservedSMEM_offset_0_alias:
	.zero		0


//--------------------- .nv.global                --------------------------
	.section	.nv.global,"aw",@nobits
.nv.global:
	.type		_ZN39_INTERNAL_2275bc23_4_k_cu_b1d529ca_54594cute1_E,@object
	.size		_ZN39_INTERNAL_2275bc23_4_k_cu_b1d529ca_54594cute1_E,(_ZN39_INTERNAL_2275bc23_4_k_cu_b1d529ca_54594cuda3std3__45__cpo6cbeginE - _ZN39_INTERNAL_2275bc23_4_k_cu_b1d529ca_54594cute1_E)
_ZN39_INTERNAL_2275bc23_4_k_cu_b1d529ca_54594cute1_E:
	.zero		1
	.type		_ZN39_INTERNAL_2275bc23_4_k_cu_b1d529ca_54594cuda3std3__45__cpo6cbeginE,@object
	.size		_ZN39_INTERNAL_2275bc23_4_k_cu_b1d529ca_54594cuda3std3__45__cpo6cbeginE,(_ZN39_INTERNAL_2275bc23_4_k_cu_b1d529ca_54594cuda3std3__48in_placeE - _ZN39_INTERNAL_2275bc23_4_k_cu_b1d529ca_54594cuda3std3__45__cpo6cbeginE)
_ZN39_INTERNAL_2275bc23_4_k_cu_b1d529ca_54594cuda3std3__45__cpo6cbeginE:
	.zero		1
	.type		_ZN39_INTERNAL_2275bc23_4_k_cu_b1d529ca_54594cuda3std3__48in_placeE,@object
	.size		_ZN39_INTERNAL_2275bc23_4_k_cu_b1d529ca_54594cuda3std3__48in_placeE,(_ZN39_INTERNAL_2275bc23_4_k_cu_b1d529ca_54594cuda3std6ranges3__45__cpo9iter_moveE - _ZN39_INTERNAL_2275bc23_4_k_cu_b1d529ca_54594cuda3std3__48in_placeE)
_ZN39_INTERNAL_2275bc23_4_k_cu_b1d529ca_54594cuda3std3__48in_placeE:
	.zero		1
	.type		_ZN39_INTERNAL_2275bc23_4_k_cu_b1d529ca_54594cuda3std6ranges3__45__cpo9iter_moveE,@object
	.size		_ZN39_INTERNAL_2275bc23_4_k_cu_b1d529ca_54594cuda3std6ranges3__45__cpo9iter_moveE,(_ZN39_INTERNAL_2275bc23_4_k_cu_b1d529ca_54594cuda3std3__45__cpo5beginE - _ZN39_INTERNAL_2275bc23_4_k_cu_b1d529ca_54594cuda3std6ranges3__45__cpo9iter_moveE)
_ZN39_INTERNAL_2275bc23_4_k_cu_b1d529ca_54594cuda3std6ranges3__45__cpo9iter_moveE:
	.zero		1
	.type		_ZN39_INTERNAL_2275bc23_4_k_cu_b1d529ca_54594cuda3std3__45__cpo5beginE,@object
	.size		_ZN39_INTERNAL_2275bc23_4_k_cu_b1d529ca_54594cuda3std3__45__cpo5beginE,(_ZN39_INTERNAL_2275bc23_4_k_cu_b1d529ca_54594cuda3std3__441_GLOBAL__N__2275bc23_4_k_cu_b1d529ca_54596ignoreE - _ZN39_INTERNAL_2275bc23_4_k_cu_b1d529ca_54594cuda3std3__45__cpo5beginE)
_ZN39_INTERNAL_2275bc23_4_k_cu_b1d529ca_54594cuda3std3__45__cpo5beginE:
	.zero		1
	.type		_ZN39_INTERNAL_2275bc23_4_k_cu_b1d529ca_54594cuda3std3__441_GLOBAL__N__2275bc23_4_k_cu_b1d529ca_54596ignoreE,@object
	.size		_ZN39_INTERNAL_2275bc23_4_k_cu_b1d529ca_54594cuda3std3__441_GLOBAL__N__2275bc23_4_k_cu_b1d529ca_54596ignoreE,(_ZN39_INTERNAL_2275bc23_4_k_cu_b1d529ca_54594cute7productE - _ZN39_INTERNAL_2275bc23_4_k_cu_b1d529ca_54594cuda3std3__441_GLOBAL__N__2275bc23_4_k_cu_b1d529ca_54596ignoreE)
_ZN39_INTERNAL_2275bc23_4_k_cu_b1d529ca_54594cuda3std3__441_GLOBAL__N__2275bc23_4_k_cu_b1d529ca_54596ignoreE:
	.zero		1
	.type		_ZN39_INTERNAL_2275bc23_4_k_cu_b1d529ca_54594cute7productE,@object
	.size		_ZN39_INTERNAL_2275bc23_4_k_cu_b1d529ca_54594cute7productE,(_ZN39_INTERNAL_2275bc23_4_k_cu_b1d529ca_54594cuda3std3__45__cpo3endE - _ZN39_INTERNAL_2275bc23_4_k_cu_b1d529ca_54594cute7productE)
_ZN39_INTERNAL_2275bc23_4_k_cu_b1d529ca_54594cute7productE:
	.zero		1
	.type		_ZN39_INTERNAL_2275bc23_4_k_cu_b1d529ca_54594cuda3std3__45__cpo3endE,@object
	.size		_ZN39_INTERNAL_2275bc23_4_k_cu_b1d529ca_54594cuda3std3__45__cpo3endE,(_ZN39_INTERNAL_2275bc23_4_k_cu_b1d529ca_54594cuda3std3__419piecewise_constructE - _ZN39_INTERNAL_2275bc23_4_k_cu_b1d529ca_54594cuda3std3__45__cpo3endE)
_ZN39_INTERNAL_2275bc23_4_k_cu_b1d529ca_54594cuda3std3__45__cpo3endE:
	.zero		1
	.type		_ZN39_INTERNAL_2275bc23_4_k_cu_b1d529ca_54594cuda3std3__419piecewise_constructE,@object
	.size		_ZN39_INTERNAL_2275bc23_4_k_cu_b1d529ca_54594cuda3std3__419piecewise_constructE,(_ZN39_INTERNAL_2275bc23_4_k_cu_b1d529ca_54594cuda3std3__45__cpo4cendE - _ZN39_INTERNAL_2275bc23_4_k_cu_b1d529ca_54594cuda3std3__419piecewise_constructE)
_ZN39_INTERNAL_2275bc23_4_k_cu_b1d529ca_54594cuda3std3__419piecewise_constructE:
	.zero		1
	.type		_ZN39_INTERNAL_2275bc23_4_k_cu_b1d529ca_54594cuda3std3__45__cpo4cendE,@object
	.size		_ZN39_INTERNAL_2275bc23_4_k_cu_b1d529ca_54594cuda3std3__45__cpo4cendE,(_ZN39_INTERNAL_2275bc23_4_k_cu_b1d529ca_54594cuda3std6ranges3__45__cpo4swapE - _ZN39_INTERNAL_2275bc23_4_k_cu_b1d529ca_54594cuda3std3__45__cpo4cendE)
_ZN39_INTERNAL_2275bc23_4_k_cu_b1d529ca_54594cuda3std3__45__cpo4cendE:
	.zero		1
	.type		_ZN39_INTERNAL_2275bc23_4_k_cu_b1d529ca_54594cuda3std6ranges3__45__cpo4swapE,@object
	.size		_ZN39_INTERNAL_2275bc23_4_k_cu_b1d529ca_54594cuda3std6ranges3__45__cpo4swapE,(.L_7 - _ZN39_INTERNAL_2275bc23_4_k_cu_b1d529ca_54594cuda3std6ranges3__45__cpo4swapE)
_ZN39_INTERNAL_2275bc23_4_k_cu_b1d529ca_54594cuda3std6ranges3__45__cpo4swapE:
	.zero		1
.L_7:


//--------------------- .nv.constant0._ZN7cutlass13device_kernelINS_4gemm6kernel13GemmUniversalIN4cute5tupleIJiiiiEEENS1_10collective13CollectiveMmaINS1_37MainloopSm90TmaGmmaWarpSpecializedFP8ILi5ENS5_IJNS4_1CILi2EEENSA_ILi1EEESC_EEENS1_35KernelTmaWarpSpecializedCooperativeEEENS5_IJNSA_ILi256EEENSA_ILi128EEENSA_ILi64EEEEEENS_12float_e4m3_tENS5_IJlSC_lEEESK_SL_NS4_8TiledMMAINS4_8MMA_AtomIJNS4_4SM904GMMA31MMA_64x128x32_F32E4M3E4M3_SS_TNILNSP_7ScaleInE1ELSR_1EEEEEENS4_6LayoutISD_NS5_IJSC_NSA_ILi0EEESV_EEEEENS5_IJNS4_10UnderscoreESY_SY_EEEEENS4_13SM90_TMA_LOADENS4_14ComposedLayoutINS4_7SwizzleILi2ELi4ELi3EEENS4_18smem_ptr_flag_bitsILi8EEENSU_INS5_IJNSA_ILi8EEESI_EEENS5_IJSI_SC_EEEEEEEvNS4_8identityENS4_23SM90_TMA_LOAD_MULTICASTES1B_vS1C_EENS_8epilogue10collective6detail29Sm90TmaWarpSpecializedAdapterINS1G_15DefaultEpilogueISK_SL_SL_NS1F_6thread17LinearCombinationISK_Li1EffLNS1K_9ScaleType4KindE0ELNS_15FloatRoundStyleE2ESK_EENS1_15EpilogueDefaultEEEEEvvEEEEvNT_6ParamsE --------------------------
	.section	.nv.constant0._ZN7cutlass13device_kernelINS_4gemm6kernel13GemmUniversalIN4cute5tupleIJiiiiEEENS1_10collective13CollectiveMmaINS1_37MainloopSm90TmaGmmaWarpSpecializedFP8ILi5ENS5_IJNS4_1CILi2EEENSA_ILi1EEESC_EEENS1_35KernelTmaWarpSpecializedCooperativeEEENS5_IJNSA_ILi256EEENSA_ILi128EEENSA_ILi64EEEEEENS_12float_e4m3_tENS5_IJlSC_lEEESK_SL_NS4_8TiledMMAINS4_8MMA_AtomIJNS4_4SM904GMMA31MMA_64x128x32_F32E4M3E4M3_SS_TNILNSP_7ScaleInE1ELSR_1EEEEEENS4_6LayoutISD_NS5_IJSC_NSA_ILi0EEESV_EEEEENS5_IJNS4_10UnderscoreESY_SY_EEEEENS4_13SM90_TMA_LOADENS4_14ComposedLayoutINS4_7SwizzleILi2ELi4ELi3EEENS4_18smem_ptr_flag_bitsILi8EEENSU_INS5_IJNSA_ILi8EEESI_EEENS5_IJSI_SC_EEEEEEEvNS4_8identityENS4_23SM90_TMA_LOAD_MULTICASTES1B_vS1C_EENS_8epilogue10collective6detail29Sm90TmaWarpSpecializedAdapterINS1G_15DefaultEpilogueISK_SL_SL_NS1F_6thread17LinearCombinationISK_Li1EffLNS1K_9ScaleType4KindE0ELNS_15FloatRoundStyleE2ESK_EENS1_15EpilogueDefaultEEEEEvvEEEEvNT_6ParamsE,"a",@progbits
	.sectionflags	@""
	.align	4
.nv.constant0._ZN7cutlass13device_kernelINS_4gemm6kernel13GemmUniversalIN4cute5tupleIJiiiiEEENS1_10collective13CollectiveMmaINS1_37MainloopSm90TmaGmmaWarpSpecializedFP8ILi5ENS5_IJNS4_1CILi2EEENSA_ILi1EEESC_EEENS1_35KernelTmaWarpSpecializedCooperativeEEENS5_IJNSA_ILi256EEENSA_ILi128EEENSA_ILi64EEEEEENS_12float_e4m3_tENS5_IJlSC_lEEESK_SL_NS4_8TiledMMAINS4_8MMA_AtomIJNS4_4SM904GMMA31MMA_64x128x32_F32E4M3E4M3_SS_TNILNSP_7ScaleInE1ELSR_1EEEEEENS4_6LayoutISD_NS5_IJSC_NSA_ILi0EEESV_EEEEENS5_IJNS4_10UnderscoreESY_SY_EEEEENS4_13SM90_TMA_LOADENS4_14ComposedLayoutINS4_7SwizzleILi2ELi4ELi3EEENS4_18smem_ptr_flag_bitsILi8EEENSU_INS5_IJNSA_ILi8EEESI_EEENS5_IJSI_SC_EEEEEEEvNS4_8identityENS4_23SM90_TMA_LOAD_MULTICASTES1B_vS1C_EENS_8epilogue10collective6detail29Sm90TmaWarpSpecializedAdapterINS1G_15DefaultEpilogueISK_SL_SL_NS1F_6thread17LinearCombinationISK_Li1EffLNS1K_9ScaleType4KindE0ELNS_15FloatRoundStyleE2ESK_EENS1_15EpilogueDefaultEEEEEvvEEEEvNT_6ParamsE:
	.zero		1664


//--------------------- SYMBOLS --------------------------

	.type		.nv.reservedSmem.offset0,@object
	.size		.nv.reservedSmem.offset0,0x4
